	.target	sm_90a

	.elftype	@"ET_EXEC"


//--------------------- .note.nv.tkinfo           --------------------------
	.section	.note.nv.tkinfo,"",@"SHT_NOTE"
	.sectionflags	@"SHF_NOTE_NV_TKINFO"
	.tkinfo
        /*0018*/ 	.word	0x00000002
        /*0030*/ 	.string	""
        /*0030*/ 	.string	"ptxas"
        /*0030*/ 	.string	"Cuda compilation tools, release 13.0, V13.0.88"
        /*0030*/ 	.string	"Build cuda_13.0.r13.0/compiler.36424714_0"
        /*0030*/ 	.string	"-v  -suppress-debug-info  -lineinfo  -arch sm_90a "



//--------------------- .note.nv.cuinfo           --------------------------
	.section	.note.nv.cuinfo,"",@"SHT_NOTE"
	.sectionflags	@"SHF_NOTE_NV_CUINFO"
        /*0018*/ 	.short	0x0002
        /*001a*/ 	.short	0x005a
        /*001c*/ 	.short	0x0082
	.zero		2


//--------------------- .nv.info                  --------------------------
	.section	.nv.info,"",@"SHT_CUDA_INFO"
	.align	4


	//----- nvinfo : EIATTR_REGCOUNT
	.align		4
        /*0000*/ 	.byte	0x04, 0x2f
        /*0002*/ 	.short	(.L_1 - .L_0)
	.align		4
.L_0:
        /*0004*/ 	.word	index@(gluon_wgmma)
        /*0008*/ 	.word	0x0000003a


	//----- nvinfo : EIATTR_FRAME_SIZE
	.align		4
.L_1:
        /*000c*/ 	.byte	0x04, 0x11
        /*000e*/ 	.short	(.L_3 - .L_2)
	.align		4
.L_2:
        /*0010*/ 	.word	index@(gluon_wgmma)
        /*0014*/ 	.word	0x00000000


	//----- nvinfo : EIATTR_MIN_STACK_SIZE
	.align		4
.L_3:
        /*0018*/ 	.byte	0x04, 0x12
        /*001a*/ 	.short	(.L_5 - .L_4)
	.align		4
.L_4:
        /*001c*/ 	.word	index@(gluon_wgmma)
        /*0020*/ 	.word	0x00000000
.L_5:


//--------------------- .nv.compat                --------------------------
	.section	.nv.compat,"",@"SHT_CUDA_COMPAT_INFO"
	.align	4
        /*0000*/ 	.byte	0x02, 0x09, 0x01, 0x00, 0x02, 0x02, 0x04, 0x00, 0x02, 0x05, 0x05, 0x00, 0x03, 0x07, 0x01, 0x01
        /*0010*/ 	.byte	0x02, 0x03, 0x03, 0x00, 0x02, 0x06, 0x01, 0x00, 0x04, 0x0b, 0x08, 0x00, 0x00, 0x00, 0x00, 0x00
        /*0020*/ 	.byte	0x00, 0x00, 0x00, 0x00


//--------------------- .nv.info.gluon_wgmma      --------------------------
	.section	.nv.info.gluon_wgmma,"",@"SHT_CUDA_INFO"
	.sectionflags	@""
	.align	4


	//----- nvinfo : EIATTR_CUDA_API_VERSION
	.align		4
        /*0000*/ 	.byte	0x04, 0x37
        /*0002*/ 	.short	(.L_7 - .L_6)
.L_6:
        /*0004*/ 	.word	0x00000082


	//----- nvinfo : EIATTR_KPARAM_INFO
	.align		4
.L_7:
        /*0008*/ 	.byte	0x04, 0x17
        /*000a*/ 	.short	(.L_9 - .L_8)
.L_8:
        /*000c*/ 	.word	0x00000000
        /*0010*/ 	.short	0x000a
        /*0012*/ 	.short	0x0048
        /*0014*/ 	.byte	0x00, 0xf4, 0x21, 0x00


	//----- nvinfo : EIATTR_KPARAM_INFO
	.align		4
.L_9:
        /*0018*/ 	.byte	0x04, 0x17
        /*001a*/ 	.short	(.L_11 - .L_10)
.L_10:
        /*001c*/ 	.word	0x00000000
        /*0020*/ 	.short	0x0009
        /*0022*/ 	.short	0x0040
        /*0024*/ 	.byte	0x00, 0xf4, 0x21, 0x00


	//----- nvinfo : EIATTR_KPARAM_INFO
	.align		4
.L_11:
        /*0028*/ 	.byte	0x04, 0x17
        /*002a*/ 	.short	(.L_13 - .L_12)
.L_12:
        /*002c*/ 	.word	0x00000000
        /*0030*/ 	.short	0x0008
        /*0032*/ 	.short	0x0038
        /*0034*/ 	.byte	0x00, 0xf0, 0x21, 0x00


	//----- nvinfo : EIATTR_KPARAM_INFO
	.align		4
.L_13:
        /*0038*/ 	.byte	0x04, 0x17
        /*003a*/ 	.short	(.L_15 - .L_14)
.L_14:
        /*003c*/ 	.word	0x00000000
        /*0040*/ 	.short	0x0007
        /*0042*/ 	.short	0x0030
        /*0044*/ 	.byte	0x00, 0xf0, 0x21, 0x00


	//----- nvinfo : EIATTR_KPARAM_INFO
	.align		4
.L_15:
        /*0048*/ 	.byte	0x04, 0x17
        /*004a*/ 	.short	(.L_17 - .L_16)
.L_16:
        /*004c*/ 	.word	0x00000000
        /*0050*/ 	.short	0x0006
        /*0052*/ 	.short	0x0028
        /*0054*/ 	.byte	0x00, 0xf0, 0x21, 0x00


	//----- nvinfo : EIATTR_KPARAM_INFO
	.align		4
.L_17:
        /*0058*/ 	.byte	0x04, 0x17
        /*005a*/ 	.short	(.L_19 - .L_18)
.L_18:
        /*005c*/ 	.word	0x00000000
        /*0060*/ 	.short	0x0005
        /*0062*/ 	.short	0x0020
        /*0064*/ 	.byte	0x00, 0xf0, 0x11, 0x00


	//----- nvinfo : EIATTR_KPARAM_INFO
	.align		4
.L_19:
        /*0068*/ 	.byte	0x04, 0x17
        /*006a*/ 	.short	(.L_21 - .L_20)
.L_20:
        /*006c*/ 	.word	0x00000000
        /*0070*/ 	.short	0x0004
        /*0072*/ 	.short	0x001c
        /*0074*/ 	.byte	0x00, 0xf0, 0x11, 0x00


	//----- nvinfo : EIATTR_KPARAM_INFO
	.align		4
.L_21:
        /*0078*/ 	.byte	0x04, 0x17
        /*007a*/ 	.short	(.L_23 - .L_22)
.L_22:
        /*007c*/ 	.word	0x00000000
        /*0080*/ 	.short	0x0003
        /*0082*/ 	.short	0x0018
        /*0084*/ 	.byte	0x00, 0xf0, 0x11, 0x00


	//----- nvinfo : EIATTR_KPARAM_INFO
	.align		4
.L_23:
        /*0088*/ 	.byte	0x04, 0x17
        /*008a*/ 	.short	(.L_25 - .L_24)
.L_24:
        /*008c*/ 	.word	0x00000000
        /*0090*/ 	.short	0x0002
        /*0092*/ 	.short	0x0010
        /*0094*/ 	.byte	0x00, 0xf4, 0x21, 0x00


	//----- nvinfo : EIATTR_KPARAM_INFO
	.align		4
.L_25:
        /*0098*/ 	.byte	0x04, 0x17
        /*009a*/ 	.short	(.L_27 - .L_26)
.L_26:
        /*009c*/ 	.word	0x00000000
        /*00a0*/ 	.short	0x0001
        /*00a2*/ 	.short	0x0008
        /*00a4*/ 	.byte	0x00, 0xf4, 0x21, 0x00


	//----- nvinfo : EIATTR_KPARAM_INFO
	.align		4
.L_27:
        /*00a8*/ 	.byte	0x04, 0x17
        /*00aa*/ 	.short	(.L_29 - .L_28)
.L_28:
        /*00ac*/ 	.word	0x00000000
        /*00b0*/ 	.short	0x0000
        /*00b2*/ 	.short	0x0000
        /*00b4*/ 	.byte	0x00, 0xf4, 0x21, 0x00


	//----- nvinfo : EIATTR_SPARSE_MMA_MASK
	.align		4
.L_29:
        /*00b8*/ 	.byte	0x03, 0x50
        /*00ba*/ 	.short	0x0000


	//----- nvinfo : EIATTR_MAXREG_COUNT
	.align		4
        /*00bc*/ 	.byte	0x03, 0x1b
        /*00be*/ 	.short	0x00ff


	//----- nvinfo : EIATTR_NUM_BARRIERS
	.align		4
        /*00c0*/ 	.byte	0x02, 0x4c
        /*00c2*/ 	.byte	0x01
	.zero		1


	//----- nvinfo : EIATTR_MERCURY_ISA_VERSION
	.align		4
        /*00c4*/ 	.byte	0x03, 0x5f
        /*00c6*/ 	.short	0x0101


	//----- nvinfo : EIATTR_INT_WARP_WIDE_INSTR_OFFSETS
	.align		4
        /*00c8*/ 	.byte	0x04, 0x31
        /*00ca*/ 	.short	(.L_31 - .L_30)


	//   ....[0]....
.L_30:
        /*00cc*/ 	.word	0x00001340


	//   ....[1]....
        /*00d0*/ 	.word	0x00001360


	//   ....[2]....
        /*00d4*/ 	.word	0x00001370


	//   ....[3]....
        /*00d8*/ 	.word	0x00001380


	//   ....[4]....
        /*00dc*/ 	.word	0x00001490


	//   ....[5]....
        /*00e0*/ 	.word	0x00001770


	//   ....[6]....
        /*00e4*/ 	.word	0x00001780


	//   ....[7]....
        /*00e8*/ 	.word	0x000017f0


	//   ....[8]....
        /*00ec*/ 	.word	0x00001800


	//   ....[9]....
        /*00f0*/ 	.word	0x00001e10


	//   ....[10]....
        /*00f4*/ 	.word	0x00001e20


	//----- nvinfo : EIATTR_COOP_GROUP_MASK_REGIDS
	.align		4
.L_31:
        /*00f8*/ 	.byte	0x04, 0x29
        /*00fa*/ 	.short	(.L_33 - .L_32)


	//   ....[0]....
.L_32:
        /*00fc*/ 	.word	0xffffffff


	//   ....[1]....
        /*0100*/ 	.word	0xffffffff


	//   ....[2]....
        /*0104*/ 	.word	0xffffffff


	//----- nvinfo : EIATTR_COOP_GROUP_INSTR_OFFSETS
	.align		4
.L_33:
        /*0108*/ 	.byte	0x04, 0x28
        /*010a*/ 	.short	(.L_35 - .L_34)


	//   ....[0]....
.L_34:
        /*010c*/ 	.word	0x00000150


	//   ....[1]....
        /*0110*/ 	.word	0x00000720


	//   ....[2]....
        /*0114*/ 	.word	0x00000cd0


	//----- nvinfo : EIATTR_MBARRIER_INSTR_OFFSETS
	.align		4
.L_35:
        /*0118*/ 	.byte	0x04, 0x39
        /*011a*/ 	.short	(.L_37 - .L_36)


	//   ....[0]....
.L_36:
        /*011c*/ 	.word	0x000014e0
        /*0120*/ 	.word	0x000000ff
        /*0124*/ 	.word	0x00020000
        /*0128*/ 	.short	0x0100
        /*012a*/ 	.byte	0x0c
	.zero		1


	//   ....[1]....
        /*012c*/ 	.word	0x00001500
        /*0130*/ 	.word	0x000000ff
        /*0134*/ 	.word	0x00020008
        /*0138*/ 	.short	0x0100
        /*013a*/ 	.byte	0x0c
	.zero		1


	//   ....[2]....
        /*013c*/ 	.word	0x00001530
        /*0140*/ 	.word	0x000000ff
        /*0144*/ 	.word	0x00020010
        /*0148*/ 	.short	0x0100
        /*014a*/ 	.byte	0x0c
	.zero		1


	//   ....[3]....
        /*014c*/ 	.word	0x00001550
        /*0150*/ 	.word	0x000000ff
        /*0154*/ 	.word	0x00020018
        /*0158*/ 	.short	0x0100
        /*015a*/ 	.byte	0x0c
	.zero		1


	//   ....[4]....
        /*015c*/ 	.word	0x000018b0
        /*0160*/ 	.word	0x000000ff
        /*0164*/ 	.word	0x00020000
        /*0168*/ 	.short	0x010a
        /*016a*/ 	.byte	0x12
	.zero		1


	//   ....[5]....
        /*016c*/ 	.word	0x00001cb0
        /*0170*/ 	.word	0x000000ff
        /*0174*/ 	.word	0x00020000
        /*0178*/ 	.short	0x0108
        /*017a*/ 	.byte	0x0c
	.zero		1


	//   ....[6]....
        /*017c*/ 	.word	0x00001dd0
        /*0180*/ 	.word	0x000000ff
        /*0184*/ 	.word	0x00020008
        /*0188*/ 	.short	0x0108
        /*018a*/ 	.byte	0x0c
	.zero		1


	//   ....[7]....
        /*018c*/ 	.word	0x00001e50
        /*0190*/ 	.word	0x000000ff
        /*0194*/ 	.word	0x00020010
        /*0198*/ 	.short	0x0108
        /*019a*/ 	.byte	0x0c
	.zero		1


	//   ....[8]....
        /*019c*/ 	.word	0x00001e70
        /*01a0*/ 	.word	0x000000ff
        /*01a4*/ 	.word	0x00020018
        /*01a8*/ 	.short	0x0108
        /*01aa*/ 	.byte	0x0c
	.zero		1


	//   ....[9]....
        /*01ac*/ 	.word	0x00001f40
        /*01b0*/ 	.word	0x000000ff
        /*01b4*/ 	.word	0x00020000
        /*01b8*/ 	.short	0x010a
        /*01ba*/ 	.byte	0x12
	.zero		1


	//----- nvinfo : EIATTR_NUM_MBARRIERS
	.align		4
.L_37:
        /*01bc*/ 	.byte	0x03, 0x38
        /*01be*/ 	.short	0x0004


	//----- nvinfo : EIATTR_EXIT_INSTR_OFFSETS
	.align		4
        /*01c0*/ 	.byte	0x04, 0x1c
        /*01c2*/ 	.short	(.L_39 - .L_38)


	//   ....[0]....
.L_38:
        /*01c4*/ 	.word	0x00001f30


	//----- nvinfo : EIATTR_REQNTID
	.align		4
.L_39:
        /*01c8*/ 	.byte	0x04, 0x10
        /*01ca*/ 	.short	(.L_41 - .L_40)
.L_40:
        /*01cc*/ 	.word	0x00000080
        /*01d0*/ 	.word	0x00000001
        /*01d4*/ 	.word	0x00000001


	//----- nvinfo : EIATTR_CRS_STACK_SIZE
	.align		4
.L_41:
        /*01d8*/ 	.byte	0x04, 0x1e
        /*01da*/ 	.short	(.L_43 - .L_42)
.L_42:
        /*01dc*/ 	.word	0x00000000


	//----- nvinfo : EIATTR_CBANK_PARAM_SIZE
	.align		4
.L_43:
        /*01e0*/ 	.byte	0x03, 0x19
        /*01e2*/ 	.short	0x0050


	//----- nvinfo : EIATTR_PARAM_CBANK
	.align		4
        /*01e4*/ 	.byte	0x04, 0x0a
        /*01e6*/ 	.short	(.L_45 - .L_44)
	.align		4
.L_44:
        /*01e8*/ 	.word	index@(.nv.constant0.gluon_wgmma)
        /*01ec*/ 	.short	0x0210
        /*01ee*/ 	.short	0x0050


	//----- nvinfo : EIATTR_SW_WAR
	.align		4
.L_45:
        /*01f0*/ 	.byte	0x04, 0x36
        /*01f2*/ 	.short	(.L_47 - .L_46)
.L_46:
        /*01f4*/ 	.word	0x00000008
.L_47:


//--------------------- .nv.callgraph             --------------------------
	.section	.nv.callgraph,"",@"SHT_CUDA_CALLGRAPH"
	.align	4
	.sectionentsize	8
	.align		4
        /*0000*/ 	.word	0x00000000
	.align		4
        /*0004*/ 	.word	0xffffffff
	.align		4
        /*0008*/ 	.word	0x00000000
	.align		4
        /*000c*/ 	.word	0xfffffffe
	.align		4
        /*0010*/ 	.word	0x00000000
	.align		4
        /*0014*/ 	.word	0xfffffffd
	.align		4
        /*0018*/ 	.word	0x00000000
	.align		4
        /*001c*/ 	.word	0xfffffffc


//--------------------- .text.gluon_wgmma         --------------------------
	.section	.text.gluon_wgmma,"ax",@progbits
	.align	128
        .global         gluon_wgmma
        .type           gluon_wgmma,@function
        .size           gluon_wgmma,(.L_x_52 - gluon_wgmma)
        .other          gluon_wgmma,@"STO_CUDA_ENTRY STV_DEFAULT"
gluon_wgmma:
.text.gluon_wgmma:
[----:B------:R-:W-:Y:S01]  /*0000*/  LDC R1, c[0x0][0x28] ;  /* 0x00000a00ff017b82 */ /* 0x000fe20000000800 */
[----:B------:R-:W1:Y:S07]  /*0010*/  S2R R0, SR_TID.X ;  /* 0x0000000000007919 */ /* 0x000e6e0000002100 */
[----:B------:R-:W2:Y:S01]  /*0020*/  S2UR UR4, SR_CgaCtaId ;  /* 0x00000000000479c3 */ /* 0x000ea20000008800 */
[----:B------:R-:W-:Y:S01]  /*0030*/  UMOV UR12, 0x400 ;  /* 0x00000400000c7882 */ /* 0x000fe20000000000 */
[----:B------:R-:W-:Y:S01]  /*0040*/  ULDC UR6, c[0x0][0xc] ;  /* 0x0000030000067ab9 */ /* 0x000fe20000000800 */
[----:B------:R-:W-:Y:S01]  /*0050*/  ULDC.64 UR24, c[0x0][0x250] ;  /* 0x0000940000187ab9 */ /* 0x000fe20000000a00 */
[----:B------:R-:W-:Y:S04]  /*0060*/  BSSY B0, `(.L_x_0) ;  /* 0x000001f000007945 */ /* 0x000fe80003800000 */
[----:B------:R-:W3:Y:S08]  /*0070*/  LDC R2, c[0x0][0x228] ;  /* 0x00008a00ff027b82 */ /* 0x000ef00000000800 */
[----:B------:R-:W4:Y:S08]  /*0080*/  LDC R8, c[0x0][0x230] ;  /* 0x00008c00ff087b82 */ /* 0x000f300000000800 */
[----:B------:R-:W-:Y:S01]  /*0090*/  S2UR UR15, SR_CTAID.Y ;  /* 0x00000000000f79c3 */ /* 0x000fe20000002600 */
[----:B--2---:R-:W-:-:S03]  /*00a0*/  ULEA UR12, UR4, UR12, 0x18 ;  /* 0x0000000c040c7291 */ /* 0x004fc6000f8ec03f */
[----:B------:R-:W-:Y:S01]  /*00b0*/  ULDC UR4, c[0x0][0x10] ;  /* 0x0000040000047ab9 */ /* 0x000fe20000000800 */
[----:B-1----:R-:W-:-:S03]  /*00c0*/  LOP3.LUT R6, R0, 0x7f, RZ, 0xc0, !PT ;  /* 0x0000007f00067812 */ /* 0x002fc600078ec0ff */
[----:B------:R-:W1:Y:S01]  /*00d0*/  S2UR UR5, SR_CTAID.Z ;  /* 0x00000000000579c3 */ /* 0x000e620000002700 */
[----:B---3--:R-:W-:Y:S01]  /*00e0*/  VIADD R2, R2, 0xffffffff ;  /* 0xffffffff02027836 */ /* 0x008fe20000000000 */
[C---:B------:R-:W-:Y:S02]  /*00f0*/  ISETP.GE.U32.AND P0, PT, R6.reuse, 0x20, PT ;  /* 0x000000200600780c */ /* 0x040fe40003f06070 */
[C---:B------:R-:W-:Y:S02]  /*0100*/  ISETP.NE.U32.AND P2, PT, R6.reuse, RZ, PT ;  /* 0x000000ff0600720c */ /* 0x040fe40003f45070 */
[----:B------:R-:W-:Y:S02]  /*0110*/  LEA R11, R6, UR12, 0x2 ;  /* 0x0000000c060b7c11 */ /* 0x000fe4000f8e10ff */
[----:B------:R-:W2:Y:S01]  /*0120*/  S2UR UR26, SR_CTAID.X ;  /* 0x00000000001a79c3 */ /* 0x000ea20000002500 */
[----:B----4-:R-:W-:-:S06]  /*0130*/  VIADD R14, R8, 0xffffffff ;  /* 0xffffffff080e7836 */ /* 0x010fcc0000000000 */
[----:B------:R3:W-:Y:S01]  /*0140*/  @!P0 STS [R11], RZ ;  /* 0x000000ff0b008388 */ /* 0x0007e20000000800 */
[----:B------:R-:W-:-:S03]  /*0150*/  NOP ;  /* 0x0000000000007918 */ /* 0x000fc60000000000 */
[----:B------:R3:W-:Y:S01]  /*0160*/  @!P2 STS [UR12+0x24], R2 ;  /* 0x00002402ff00a988 */ /* 0x0007e2000800080c */
[----:B-1----:R-:W-:-:S03]  /*0170*/  UIMAD UR4, UR5, UR4, UR15 ;  /* 0x00000004050472a4 */ /* 0x002fc6000f8e020f */
[----:B------:R3:W-:Y:S01]  /*0180*/  @!P2 STS [UR12+0x20], R14 ;  /* 0x0000200eff00a988 */ /* 0x0007e2000800080c */
[----:B--2---:R-:W-:-:S04]  /*0190*/  UIMAD UR4, UR4, UR6, UR26 ;  /* 0x00000006040472a4 */ /* 0x004fc8000f8e021a */
[----:B------:R-:W-:-:S03]  /*01a0*/  UIMAD UR5, UR4, 0x180, URZ ;  /* 0x00000180040578a4 */ /* 0x000fc6000f8e023f */
[----:B------:R-:W-:Y:S01]  /*01b0*/  UMOV UR4, URZ ;  /* 0x0000003f00047c82 */ /* 0x000fe20008000000 */
[----:B------:R-:W-:-:S04]  /*01c0*/  UIADD3 UR20, UP0, UR5, UR24, URZ ;  /* 0x0000001805147290 */ /* 0x000fc8000ff1e03f */
[----:B------:R-:W-:Y:S01]  /*01d0*/  ULEA.HI.X.SX32 UR21, UR5, UR25, 0x1, UP0 ;  /* 0x0000001905157291 */ /* 0x000fe200080f0e3f */
[----:B---3--:R-:W-:Y:S11]  /*01e0*/  @P2 BRA `(.L_x_1) ;  /* 0x0000000000182947 */ /* 0x008ff60003800000 */
[----:B------:R-:W1:Y:S01]  /*01f0*/  LDS R3, [UR12+0x8] ;  /* 0x0000080cff037984 */ /* 0x000e620008000800 */
[----:B------:R-:W2:Y:S01]  /*0200*/  LDC.64 R12, c[0x0][0x210] ;  /* 0x00008400ff0c7b82 */ /* 0x000ea20000000a00 */
[----:B------:R-:W-:Y:S02]  /*0210*/  IMAD.MOV.U32 R4, RZ, RZ, 0x70 ;  /* 0x00000070ff047424 */ /* 0x000fe400078e00ff */
[----:B--2---:R2:W-:Y:S03]  /*0220*/  STS.64 [UR12], R12 ;  /* 0x0000000cff007988 */ /* 0x0045e60008000a0c */
[----:B-1----:R-:W-:-:S05]  /*0230*/  LOP3.LUT R3, R3, 0x10, R4, 0xd8, !PT ;  /* 0x0000001003037812 */ /* 0x002fca00078ed804 */
[----:B------:R2:W-:Y:S02]  /*0240*/  STS [UR12+0x8], R3 ;  /* 0x00000803ff007988 */ /* 0x0005e4000800080c */
.L_x_1:
[----:B------:R-:W-:Y:S05]  /*0250*/  BSYNC B0 ;  /* 0x0000000000007941 */ /* 0x000fea0003800000 */
.L_x_0:
[----:B------:R-:W-:Y:S04]  /*0260*/  BSSY B0, `(.L_x_2) ;  /* 0x000000a000007945 */ /* 0x000fe80003800000 */
[----:B------:R-:W-:Y:S05]  /*0270*/  @P2 BRA `(.L_x_3) ;  /* 0x0000000000202947 */ /* 0x000fea0003800000 */
[----:B--2---:R-:W1:Y:S01]  /*0280*/  LDS R3, [UR12+0x34] ;  /* 0x0000340cff037984 */ /* 0x004e620008000800 */
[----:B------:R-:W-:Y:S02]  /*0290*/  IMAD.MOV.U32 R4, RZ, RZ, 0x3f000000 ;  /* 0x3f000000ff047424 */ /* 0x000fe400078e00ff */
[----:B------:R-:W-:Y:S01]  /*02a0*/  @!P2 IMAD.MOV.U32 R5, RZ, RZ, 0x3f ;  /* 0x0000003fff05a424 */ /* 0x000fe200078e00ff */
[----:B------:R-:W2:Y:S02]  /*02b0*/  @!P2 LDS R10, [UR12+0x38] ;  /* 0x0000380cff0aa984 */ /* 0x000ea40008000800 */
[----:B-1----:R-:W-:Y:S02]  /*02c0*/  LOP3.LUT R3, R3, 0xff000000, R4, 0xb8, !PT ;  /* 0xff00000003037812 */ /* 0x002fe400078eb804 */
[----:B--2---:R-:W-:-:S03]  /*02d0*/  @!P2 LOP3.LUT R4, R10, 0xff, R5, 0xb8, !PT ;  /* 0x000000ff0a04a812 */ /* 0x004fc600078eb805 */
[----:B------:R1:W-:Y:S04]  /*02e0*/  STS [UR12+0x34], R3 ;  /* 0x00003403ff007988 */ /* 0x0003e8000800080c */
[----:B------:R1:W-:Y:S02]  /*02f0*/  @!P2 STS [UR12+0x38], R4 ;  /* 0x00003804ff00a988 */ /* 0x0003e4000800080c */
.L_x_3:
[----:B------:R-:W-:Y:S05]  /*0300*/  BSYNC B0 ;  /* 0x0000000000007941 */ /* 0x000fea0003800000 */
.L_x_2:
[----:B------:R-:W-:Y:S04]  /*0310*/  BSSY B0, `(.L_x_4) ;  /* 0x000000e000007945 */ /* 0x000fe80003800000 */
[----:B------:R-:W-:Y:S05]  /*0320*/  @P2 BRA `(.L_x_5) ;  /* 0x0000000000302947 */ /* 0x000fea0003800000 */
[----:B-1----:R-:W1:Y:S01]  /*0330*/  LDS R4, [UR12+0x34] ;  /* 0x0000340cff047984 */ /* 0x002e620008000800 */
[----:B--2---:R-:W2:Y:S03]  /*0340*/  LDC.64 R12, c[0x0][0x238] ;  /* 0x00008e00ff0c7b82 */ /* 0x004ea60000000a00 */
[----:B------:R-:W3:Y:S01]  /*0350*/  LDS R3, [UR12+0x1c] ;  /* 0x00001c0cff037984 */ /* 0x000ee20008000800 */
[C---:B--2---:R-:W-:Y:S01]  /*0360*/  SHF.L.U64.HI R10, R12.reuse, 0x1, R13 ;  /* 0x000000010c0a7819 */ /* 0x044fe2000001020d */
[----:B------:R-:W-:-:S03]  /*0370*/  IMAD.SHL.U32 R5, R12, 0x2, RZ ;  /* 0x000000020c057824 */ /* 0x000fc600078e00ff */
[--C-:B------:R-:W-:Y:S02]  /*0380*/  SHF.R.U32.HI R12, RZ, 0x4, R10.reuse ;  /* 0x00000004ff0c7819 */ /* 0x100fe4000001160a */
[----:B------:R-:W-:-:S05]  /*0390*/  SHF.R.U64 R5, R5, 0x4, R10 ;  /* 0x0000000405057819 */ /* 0x000fca000000120a */
[----:B------:R4:W-:Y:S01]  /*03a0*/  STS [UR12+0xc], R5 ;  /* 0x00000c05ff007988 */ /* 0x0009e2000800080c */
[----:B-1----:R-:W-:Y:S02]  /*03b0*/  LOP3.LUT R4, R4, 0x7, RZ, 0xb8, !PT ;  /* 0x0000000704047812 */ /* 0x002fe400078eb8ff */
[----:B---3--:R-:W-:-:S03]  /*03c0*/  LOP3.LUT R3, R3, 0xf, R12, 0xb8, !PT ;  /* 0x0000000f03037812 */ /* 0x008fc600078eb80c */
[----:B------:R4:W-:Y:S04]  /*03d0*/  STS [UR12+0x34], R4 ;  /* 0x00003404ff007988 */ /* 0x0009e8000800080c */
[----:B------:R4:W-:Y:S02]  /*03e0*/  STS [UR12+0x1c], R3 ;  /* 0x00001c03ff007988 */ /* 0x0009e4000800080c */
.L_x_5:
[----:B------:R-:W-:Y:S05]  /*03f0*/  BSYNC B0 ;  /* 0x0000000000007941 */ /* 0x000fea0003800000 */
.L_x_4:
[----:B------:R-:W-:Y:S04]  /*0400*/  BSSY B1, `(.L_x_6) ;  /* 0x000001a000017945 */ /* 0x000fe80003800000 */
[----:B------:R-:W-:Y:S04]  /*0410*/  BSSY B0, `(.L_x_7) ;  /* 0x0000015000007945 */ /* 0x000fe80003800000 */
[----:B------:R-:W-:Y:S05]  /*0420*/  @P2 BRA `(.L_x_8) ;  /* 0x0000000000202947 */ /* 0x000fea0003800000 */
[----:B-12-4-:R-:W1:Y:S02]  /*0430*/  LDS R3, [UR12+0x34] ;  /* 0x0000340cff037984 */ /* 0x016e640008000800 */
[----:B-1----:R-:W-:-:S05]  /*0440*/  LOP3.LUT R3, R3, 0x38, RZ, 0xb8, !PT ;  /* 0x0000003803037812 */ /* 0x002fca00078eb8ff */
[----:B------:R1:W-:Y:S01]  /*0450*/  STS [UR12+0x34], R3 ;  /* 0x00003403ff007988 */ /* 0x0003e2000800080c */
[----:B------:R-:W-:Y:S05]  /*0460*/  @P2 BRA `(.L_x_9) ;  /* 0x0000000000202947 */ /* 0x000fea0003800000 */
[----:B-1----:R-:W1:Y:S01]  /*0470*/  LDS R3, [UR12+0x8] ;  /* 0x0000080cff037984 */ /* 0x002e620008000800 */
[----:B------:R-:W-:-:S05]  /*0480*/  IMAD.MOV.U32 R4, RZ, RZ, 0x780 ;  /* 0x00000780ff047424 */ /* 0x000fca00078e00ff */
[----:B-1----:R-:W-:-:S05]  /*0490*/  LOP3.LUT R3, R3, 0x500, R4, 0xd8, !PT ;  /* 0x0000050003037812 */ /* 0x002fca00078ed804 */
[----:B------:R3:W-:Y:S02]  /*04a0*/  STS [UR12+0x8], R3 ;  /* 0x00000803ff007988 */ /* 0x0007e4000800080c */
.L_x_8:
[----:B------:R-:W-:Y:S05]  /*04b0*/  @P2 BRA `(.L_x_10) ;  /* 0x0000000000282947 */ /* 0x000fea0003800000 */
[----:B-1234-:R-:W1:Y:S02]  /*04c0*/  LDS R3, [UR12+0x8] ;  /* 0x0000080cff037984 */ /* 0x01ee640008000800 */
[----:B-1----:R-:W-:-:S05]  /*04d0*/  LOP3.LUT R3, R3, 0x1800, RZ, 0xb8, !PT ;  /* 0x0000180003037812 */ /* 0x002fca00078eb8ff */
[----:B------:R2:W-:Y:S02]  /*04e0*/  STS [UR12+0x8], R3 ;  /* 0x00000803ff007988 */ /* 0x0005e4000800080c */
.L_x_9:
[----:B------:R-:W-:Y:S05]  /*04f0*/  @P2 BREAK B0 ;  /* 0x0000000000002942 */ /* 0x000fea0003800000 */
[----:B------:R-:W-:Y:S05]  /*0500*/  @P2 BRA `(.L_x_11) ;  /* 0x0000000000242947 */ /* 0x000fea0003800000 */
[----:B------:R-:W3:Y:S01]  /*0510*/  LDS R4, [UR12+0x8] ;  /* 0x0000080cff047984 */ /* 0x000ee20008000800 */
[----:B-12---:R-:W-:-:S05]  /*0520*/  IMAD.MOV.U32 R3, RZ, RZ, 0x6000 ;  /* 0x00006000ff037424 */ /* 0x006fca00078e00ff */
[----:B---3--:R-:W-:-:S04]  /*0530*/  LOP3.LUT R3, R4, 0x6000, R3, 0xd8, !PT ;  /* 0x0000600004037812 */ /* 0x008fc800078ed803 */
[----:B------:R-:W-:-:S05]  /*0540*/  LOP3.LUT R3, R3, 0x400000, RZ, 0xb8, !PT ;  /* 0x0040000003037812 */ /* 0x000fca00078eb8ff */
[----:B------:R5:W-:Y:S02]  /*0550*/  STS [UR12+0x8], R3 ;  /* 0x00000803ff007988 */ /* 0x000be4000800080c */
.L_x_10:
[----:B------:R-:W-:Y:S05]  /*0560*/  BSYNC B0 ;  /* 0x0000000000007941 */ /* 0x000fea0003800000 */
.L_x_7:
[----:B-12345:R-:W1:Y:S02]  /*0570*/  @!P2 LDS R3, [UR12+0x8] ;  /* 0x0000080cff03a984 */ /* 0x03ee640008000800 */
[----:B-1----:R-:W-:-:S05]  /*0580*/  @!P2 LOP3.LUT R3, R3, 0x8000, RZ, 0xb8, !PT ;  /* 0x000080000303a812 */ /* 0x002fca00078eb8ff */
[----:B------:R3:W-:Y:S02]  /*0590*/  @!P2 STS [UR12+0x8], R3 ;  /* 0x00000803ff00a988 */ /* 0x0007e4000800080c */
.L_x_11:
[----:B------:R-:W-:Y:S05]  /*05a0*/  BSYNC B1 ;  /* 0x0000000000017941 */ /* 0x000fea0003800000 */
.L_x_6:
[----:B------:R-:W-:Y:S05]  /*05b0*/  WARPSYNC.ALL ;  /* 0x0000000000007948 */ /* 0x000fea0003800000 */
[----:B-123--:R-:W1:Y:S02]  /*05c0*/  LDC R3, c[0x0][0x22c] ;  /* 0x00008b00ff037b82 */ /* 0x00ee640000000800 */
[----:B-1----:R-:W-:Y:S01]  /*05d0*/  VIADD R3, R3, 0xffffffff ;  /* 0xffffffff03037836 */ /* 0x002fe20000000000 */
[----:B------:R-:W-:Y:S06]  /*05e0*/  @P0 BRA `(.L_x_12) ;  /* 0x0000000000280947 */ /* 0x000fec0003800000 */
[----:B------:R-:W1:Y:S01]  /*05f0*/  S2R R4, SR_LANEID ;  /* 0x0000000000047919 */ /* 0x000e620000000000 */
[----:B------:R-:W-:Y:S05]  /*0600*/  WARPSYNC.ALL ;  /* 0x0000000000007948 */ /* 0x000fea0003800000 */
[----:B-1----:R-:W-:-:S05]  /*0610*/  IMAD.SHL.U32 R7, R4, 0x4, RZ ;  /* 0x0000000404077824 */ /* 0x002fca00078e00ff */
[----:B------:R-:W1:Y:S01]  /*0620*/  LDS R9, [R7+UR12] ;  /* 0x0000000c07097984 */ /* 0x000e620008000800 */
[----:B------:R-:W-:-:S05]  /*0630*/  IADD3 R4, P1, R7, UR20, RZ ;  /* 0x0000001407047c10 */ /* 0x000fca000ff3e0ff */
[----:B------:R-:W-:-:S05]  /*0640*/  IMAD.X R5, RZ, RZ, UR21, P1 ;  /* 0x00000015ff057e24 */ /* 0x000fca00088e06ff */
[----:B-1----:R1:W2:Y:S01]  /*0650*/  ATOMG.E.EXCH.STRONG.GPU PT, RZ, [R4], R9 ;  /* 0x0000000904ff73a8 */ /* 0x0022a200041ee100 */
[----:B------:R-:W-:-:S04]  /*0660*/  DEPBAR {5,4,3,2,1,0} ;  /* 0x0000003f0000791a */ /* 0x000fc80000000000 */
[----:B------:R1:W-:Y:S01]  /*0670*/  UTMACCTL.IV [UR20] ;  /* 0x00000000140079b9 */ /* 0x0003e20008000000 */
[----:B------:R-:W-:Y:S01]  /*0680*/  NOP ;  /* 0x0000000000007918 */ /* 0x000fe20000000000 */
.L_x_12:
[----:B------:R-:W-:Y:S05]  /*0690*/  @P0 BRA `(.L_x_13) ;  /* 0x00000000000c0947 */ /* 0x000fea0003800000 */
[----:B------:R0:W-:Y:S01]  /*06a0*/  UTMACMDFLUSH ;  /* 0x00000000000079b7 */ /* 0x0001e20000000000 */
[----:B------:R-:W-:Y:S05]  /*06b0*/  @P0 BRA `(.L_x_13) ;  /* 0x0000000000040947 */ /* 0x000fea0003800000 */
[----:B------:R-:W-:-:S04]  /*06c0*/  DEPBAR.LE SB0, 0x0 ;  /* 0x000080000000791a */ /* 0x000fc80000000000 */
.L_x_13:
[----:B------:R-:W-:Y:S05]  /*06d0*/  WARPSYNC.ALL ;  /* 0x0000000000007948 */ /* 0x000fea0003800000 */
[----:B--2---:R-:W-:Y:S06]  /*06e0*/  BAR.SYNC.DEFER_BLOCKING 0x0 ;  /* 0x0000000000007b1d */ /* 0x004fec0000010000 */
[----:B------:R-:W-:Y:S02]  /*06f0*/  BSSY B1, `(.L_x_14) ;  /* 0x000000b000017945 */ /* 0x000fe40003800000 */
[----:B------:R-:W-:Y:S06]  /*0700*/  BAR.SYNC.DEFER_BLOCKING 0x0 ;  /* 0x0000000000007b1d */ /* 0x000fec0000010000 */
[----:B------:R2:W-:Y:S01]  /*0710*/  @!P0 STS [R11], RZ ;  /* 0x000000ff0b008388 */ /* 0x0005e20000000800 */
[----:B------:R-:W-:Y:S01]  /*0720*/  NOP ;  /* 0x0000000000007918 */ /* 0x000fe20000000000 */
[----:B------:R-:W-:Y:S05]  /*0730*/  @P2 BRA `(.L_x_15) ;  /* 0x0000000000182947 */ /* 0x000fea0003800000 */
[----:B-1----:R-:W1:Y:S01]  /*0740*/  LDS R4, [UR12+0x8] ;  /* 0x0000080cff047984 */ /* 0x002e620008000800 */
[----:B------:R-:W3:Y:S01]  /*0750*/  LDC.64 R12, c[0x0][0x218] ;  /* 0x00008600ff0c7b82 */ /* 0x000ee20000000a00 */
[----:B------:R-:W-:Y:S02]  /*0760*/  IMAD.MOV.U32 R5, RZ, RZ, 0x70 ;  /* 0x00000070ff057424 */ /* 0x000fe400078e00ff */
[----:B---3--:R3:W-:Y:S03]  /*0770*/  STS.64 [UR12], R12 ;  /* 0x0000000cff007988 */ /* 0x0087e60008000a0c */
[----:B-1----:R-:W-:-:S05]  /*0780*/  LOP3.LUT R4, R4, 0x10, R5, 0xd8, !PT ;  /* 0x0000001004047812 */ /* 0x002fca00078ed805 */
[----:B------:R3:W-:Y:S02]  /*0790*/  STS [UR12+0x8], R4 ;  /* 0x00000804ff007988 */ /* 0x0007e4000800080c */
.L_x_15:
[----:B-1----:R-:W-:Y:S05]  /*07a0*/  BSYNC B1 ;  /* 0x0000000000017941 */ /* 0x002fea0003800000 */
.L_x_14:
[----:B------:R-:W-:Y:S04]  /*07b0*/  BSSY B1, `(.L_x_16) ;  /* 0x000000a000017945 */ /* 0x000fe80003800000 */
[----:B------:R-:W-:Y:S05]  /*07c0*/  @P2 BRA `(.L_x_17) ;  /* 0x0000000000202947 */ /* 0x000fea0003800000 */
[----:B---3--:R-:W1:Y:S01]  /*07d0*/  LDS R4, [UR12+0x34] ;  /* 0x0000340cff047984 */ /* 0x008e620008000800 */
[----:B------:R-:W-:Y:S02]  /*07e0*/  IMAD.MOV.U32 R7, RZ, RZ, 0x3f000000 ;  /* 0x3f000000ff077424 */ /* 0x000fe400078e00ff */
[----:B------:R-:W-:Y:S01]  /*07f0*/  @!P2 IMAD.MOV.U32 R5, RZ, RZ, 0x7f ;  /* 0x0000007fff05a424 */ /* 0x000fe200078e00ff */
[----:B------:R-:W3:Y:S02]  /*0800*/  @!P2 LDS R10, [UR12+0x38] ;  /* 0x0000380cff0aa984 */ /* 0x000ee40008000800 */
[----:B-1----:R-:W-:Y:S02]  /*0810*/  LOP3.LUT R4, R4, 0xff000000, R7, 0xb8, !PT ;  /* 0xff00000004047812 */ /* 0x002fe400078eb807 */
[----:B---3--:R-:W-:-:S03]  /*0820*/  @!P2 LOP3.LUT R5, R10, 0xff, R5, 0xb8, !PT ;  /* 0x000000ff0a05a812 */ /* 0x008fc600078eb805 */
[----:B------:R1:W-:Y:S04]  /*0830*/  STS [UR12+0x34], R4 ;  /* 0x00003404ff007988 */ /* 0x0003e8000800080c */
[----:B------:R1:W-:Y:S02]  /*0840*/  @!P2 STS [UR12+0x38], R5 ;  /* 0x00003805ff00a988 */ /* 0x0003e4000800080c */
.L_x_17:
[----:B------:R-:W-:Y:S05]  /*0850*/  BSYNC B1 ;  /* 0x0000000000017941 */ /* 0x000fea0003800000 */
.L_x_16:
[----:B------:R-:W-:Y:S04]  /*0860*/  BSSY B1, `(.L_x_18) ;  /* 0x0000004000017945 */ /* 0x000fe80003800000 */
[----:B------:R-:W-:Y:S05]  /*0870*/  @P2 BRA `(.L_x_19) ;  /* 0x0000000000082947 */ /* 0x000fea0003800000 */
[----:B------:R4:W-:Y:S04]  /*0880*/  STS [UR12+0x24], R14 ;  /* 0x0000240eff007988 */ /* 0x0009e8000800080c */
[----:B------:R4:W-:Y:S02]  /*0890*/  STS [UR12+0x20], R3 ;  /* 0x00002003ff007988 */ /* 0x0009e4000800080c */
.L_x_19:
[----:B------:R-:W-:Y:S05]  /*08a0*/  BSYNC B1 ;  /* 0x0000000000017941 */ /* 0x000fea0003800000 */
.L_x_18:
[----:B------:R-:W-:Y:S04]  /*08b0*/  BSSY B1, `(.L_x_20) ;  /* 0x000000e000017945 */ /* 0x000fe80003800000 */
[----:B------:R-:W-:Y:S05]  /*08c0*/  @P2 BRA `(.L_x_21) ;  /* 0x0000000000302947 */ /* 0x000fea0003800000 */
[----:B-1----:R-:W1:Y:S01]  /*08d0*/  LDS R5, [UR12+0x34] ;  /* 0x0000340cff057984 */ /* 0x002e620008000800 */
[----:B---3--:R-:W3:Y:S03]  /*08e0*/  LDC.64 R12, c[0x0][0x240] ;  /* 0x00009000ff0c7b82 */ /* 0x008ee60000000a00 */
[----:B------:R-:W5:Y:S01]  /*08f0*/  LDS R4, [UR12+0x1c] ;  /* 0x00001c0cff047984 */ /* 0x000f620008000800 */
[C---:B---3--:R-:W-:Y:S01]  /*0900*/  SHF.L.U64.HI R10, R12.reuse, 0x1, R13 ;  /* 0x000000010c0a7819 */ /* 0x048fe2000001020d */
[----:B------:R-:W-:-:S03]  /*0910*/  IMAD.SHL.U32 R7, R12, 0x2, RZ ;  /* 0x000000020c077824 */ /* 0x000fc600078e00ff */
[--C-:B------:R-:W-:Y:S02]  /*0920*/  SHF.R.U32.HI R9, RZ, 0x4, R10.reuse ;  /* 0x00000004ff097819 */ /* 0x100fe4000001160a */
[----:B------:R-:W-:-:S05]  /*0930*/  SHF.R.U64 R7, R7, 0x4, R10 ;  /* 0x0000000407077819 */ /* 0x000fca000000120a */
[----:B------:R3:W-:Y:S01]  /*0940*/  STS [UR12+0xc], R7 ;  /* 0x00000c07ff007988 */ /* 0x0007e2000800080c */
[----:B-1----:R-:W-:Y:S02]  /*0950*/  LOP3.LUT R5, R5, 0x7, RZ, 0xb8, !PT ;  /* 0x0000000705057812 */ /* 0x002fe400078eb8ff */
[----:B-----5:R-:W-:-:S03]  /*0960*/  LOP3.LUT R4, R4, 0xf, R9, 0xb8, !PT ;  /* 0x0000000f04047812 */ /* 0x020fc600078eb809 */
[----:B------:R3:W-:Y:S04]  /*0970*/  STS [UR12+0x34], R5 ;  /* 0x00003405ff007988 */ /* 0x0007e8000800080c */
[----:B------:R3:W-:Y:S02]  /*0980*/  STS [UR12+0x1c], R4 ;  /* 0x00001c04ff007988 */ /* 0x0007e4000800080c */
.L_x_21:
[----:B------:R-:W-:Y:S05]  /*0990*/  BSYNC B1 ;  /* 0x0000000000017941 */ /* 0x000fea0003800000 */
.L_x_20:
[----:B------:R-:W-:Y:S04]  /*09a0*/  BSSY B2, `(.L_x_22) ;  /* 0x000001a000027945 */ /* 0x000fe80003800000 */
[----:B------:R-:W-:Y:S04]  /*09b0*/  BSSY B1, `(.L_x_23) ;  /* 0x0000015000017945 */ /* 0x000fe80003800000 */
[----:B------:R-:W-:Y:S05]  /*09c0*/  @P2 BRA `(.L_x_24) ;  /* 0x0000000000202947 */ /* 0x000fea0003800000 */
[----:B-1-3--:R-:W1:Y:S02]  /*09d0*/  LDS R4, [UR12+0x34] ;  /* 0x0000340cff047984 */ /* 0x00ae640008000800 */
[----:B-1----:R-:W-:-:S05]  /*09e0*/  LOP3.LUT R4, R4, 0x38, RZ, 0xb8, !PT ;  /* 0x0000003804047812 */ /* 0x002fca00078eb8ff */
[----:B------:R1:W-:Y:S01]  /*09f0*/  STS [UR12+0x34], R4 ;  /* 0x00003404ff007988 */ /* 0x0003e2000800080c */
[----:B------:R-:W-:Y:S05]  /*0a00*/  @P2 BRA `(.L_x_25) ;  /* 0x0000000000202947 */ /* 0x000fea0003800000 */
[----:B-1----:R-:W1:Y:S01]  /*0a10*/  LDS R4, [UR12+0x8] ;  /* 0x0000080cff047984 */ /* 0x002e620008000800 */
[----:B------:R-:W-:-:S05]  /*0a20*/  IMAD.MOV.U32 R5, RZ, RZ, 0x780 ;  /* 0x00000780ff057424 */ /* 0x000fca00078e00ff */
[----:B-1----:R-:W-:-:S05]  /*0a30*/  LOP3.LUT R4, R4, 0x500, R5, 0xd8, !PT ;  /* 0x0000050004047812 */ /* 0x002fca00078ed805 */
[----:B------:R5:W-:Y:S02]  /*0a40*/  STS [UR12+0x8], R4 ;  /* 0x00000804ff007988 */ /* 0x000be4000800080c */
.L_x_24:
[----:B------:R-:W-:Y:S05]  /*0a50*/  @P2 BRA `(.L_x_26) ;  /* 0x0000000000282947 */ /* 0x000fea0003800000 */
[----:B-1-3-5:R-:W1:Y:S02]  /*0a60*/  LDS R4, [UR12+0x8] ;  /* 0x0000080cff047984 */ /* 0x02ae640008000800 */
[----:B-1----:R-:W-:-:S05]  /*0a70*/  LOP3.LUT R4, R4, 0x1800, RZ, 0xb8, !PT ;  /* 0x0000180004047812 */ /* 0x002fca00078eb8ff */
[----:B------:R3:W-:Y:S02]  /*0a80*/  STS [UR12+0x8], R4 ;  /* 0x00000804ff007988 */ /* 0x0007e4000800080c */
.L_x_25:
[----:B------:R-:W-:Y:S05]  /*0a90*/  @P2 BREAK B1 ;  /* 0x0000000000012942 */ /* 0x000fea0003800000 */
[----:B------:R-:W-:Y:S05]  /*0aa0*/  @P2 BRA `(.L_x_27) ;  /* 0x0000000000242947 */ /* 0x000fea0003800000 */
[----:B-1-3--:R-:W1:Y:S01]  /*0ab0*/  LDS R4, [UR12+0x8] ;  /* 0x0000080cff047984 */ /* 0x00ae620008000800 */
[----:B------:R-:W-:-:S05]  /*0ac0*/  IMAD.MOV.U32 R5, RZ, RZ, 0x6000 ;  /* 0x00006000ff057424 */ /* 0x000fca00078e00ff */
[----:B-1----:R-:W-:-:S04]  /*0ad0*/  LOP3.LUT R4, R4, 0x6000, R5, 0xd8, !PT ;  /* 0x0000600004047812 */ /* 0x002fc800078ed805 */
[----:B------:R-:W-:-:S05]  /*0ae0*/  LOP3.LUT R4, R4, 0x400000, RZ, 0xb8, !PT ;  /* 0x0040000004047812 */ /* 0x000fca00078eb8ff */
[----:B------:R1:W-:Y:S02]  /*0af0*/  STS [UR12+0x8], R4 ;  /* 0x00000804ff007988 */ /* 0x0003e4000800080c */
.L_x_26:
[----:B------:R-:W-:Y:S05]  /*0b00*/  BSYNC B1 ;  /* 0x0000000000017941 */ /* 0x000fea0003800000 */
.L_x_23:
[----:B-1-3-5:R-:W1:Y:S02]  /*0b10*/  @!P2 LDS R4, [UR12+0x8] ;  /* 0x0000080cff04a984 */ /* 0x02ae640008000800 */
[----:B-1----:R-:W-:-:S05]  /*0b20*/  @!P2 LOP3.LUT R4, R4, 0x8000, RZ, 0xb8, !PT ;  /* 0x000080000404a812 */ /* 0x002fca00078eb8ff */
[----:B------:R5:W-:Y:S02]  /*0b30*/  @!P2 STS [UR12+0x8], R4 ;  /* 0x00000804ff00a988 */ /* 0x000be4000800080c */
.L_x_27:
[----:B------:R-:W-:Y:S05]  /*0b40*/  BSYNC B2 ;  /* 0x0000000000027941 */ /* 0x000fea0003800000 */
.L_x_22:
[----:B------:R-:W-:Y:S05]  /*0b50*/  WARPSYNC.ALL ;  /* 0x0000000000007948 */ /* 0x000fea0003800000 */
[----:B------:R-:W-:-:S04]  /*0b60*/  UIADD3 UR23, UR5, 0x80, URZ ;  /* 0x0000008005177890 */ /* 0x000fc8000fffe03f */
[----:B------:R-:W-:-:S04]  /*0b70*/  UIADD3 UR22, UP0, UR23, UR24, URZ ;  /* 0x0000001817167290 */ /* 0x000fc8000ff1e03f */
[----:B------:R-:W-:Y:S01]  /*0b80*/  ULEA.HI.X.SX32 UR23, UR23, UR25, 0x1, UP0 ;  /* 0x0000001917177291 */ /* 0x000fe200080f0e3f */
[----:B------:R-:W-:Y:S11]  /*0b90*/  @P0 BRA `(.L_x_28) ;  /* 0x0000000000280947 */ /* 0x000ff60003800000 */
[----:B-1-3-5:R-:W1:Y:S01]  /*0ba0*/  S2R R4, SR_LANEID ;  /* 0x0000000000047919 */ /* 0x02ae620000000000 */
[----:B------:R-:W-:Y:S05]  /*0bb0*/  WARPSYNC.ALL ;  /* 0x0000000000007948 */ /* 0x000fea0003800000 */
[----:B-1----:R-:W-:-:S05]  /*0bc0*/  IMAD.SHL.U32 R9, R4, 0x4, RZ ;  /* 0x0000000404097824 */ /* 0x002fca00078e00ff */
[----:B------:R-:W1:Y:S01]  /*0bd0*/  LDS R7, [R9+UR12] ;  /* 0x0000000c09077984 */ /* 0x000e620008000800 */
[----:B------:R-:W-:-:S05]  /*0be0*/  IADD3 R4, P1, R9, UR22, RZ ;  /* 0x0000001609047c10 */ /* 0x000fca000ff3e0ff */
[----:B------:R-:W-:-:S05]  /*0bf0*/  IMAD.X R5, RZ, RZ, UR23, P1 ;  /* 0x00000017ff057e24 */ /* 0x000fca00088e06ff */
[----:B-1----:R1:W3:Y:S01]  /*0c00*/  ATOMG.E.EXCH.STRONG.GPU PT, RZ, [R4], R7 ;  /* 0x0000000704ff73a8 */ /* 0x0022e200041ee100 */
[----:B------:R-:W-:-:S04]  /*0c10*/  DEPBAR {5,4,3,2,1,0} ;  /* 0x0000003f0000791a */ /* 0x000fc80000000000 */
[----:B------:R1:W-:Y:S01]  /*0c20*/  UTMACCTL.IV [UR22] ;  /* 0x00000000160079b9 */ /* 0x0003e20008000000 */
[----:B------:R-:W-:Y:S01]  /*0c30*/  NOP ;  /* 0x0000000000007918 */ /* 0x000fe20000000000 */
.L_x_28:
[----:B------:R-:W-:Y:S05]  /*0c40*/  @P0 BRA `(.L_x_29) ;  /* 0x00000000000c0947 */ /* 0x000fea0003800000 */
[----:B------:R0:W-:Y:S01]  /*0c50*/  UTMACMDFLUSH ;  /* 0x00000000000079b7 */ /* 0x0001e20000000000 */
[----:B------:R-:W-:Y:S05]  /*0c60*/  @P0 BRA `(.L_x_29) ;  /* 0x0000000000040947 */ /* 0x000fea0003800000 */
[----:B------:R-:W-:-:S04]  /*0c70*/  DEPBAR.LE SB0, 0x0 ;  /* 0x000080000000791a */ /* 0x000fc80000000000 */
.L_x_29:
[----:B------:R-:W-:Y:S05]  /*0c80*/  WARPSYNC.ALL ;  /* 0x0000000000007948 */ /* 0x000fea0003800000 */
[----:B---3--:R-:W-:Y:S06]  /*0c90*/  BAR.SYNC.DEFER_BLOCKING 0x0 ;  /* 0x0000000000007b1d */ /* 0x008fec0000010000 */
[----:B------:R-:W-:Y:S02]  /*0ca0*/  BSSY B2, `(.L_x_30) ;  /* 0x000000b000027945 */ /* 0x000fe40003800000 */
[----:B------:R-:W-:Y:S06]  /*0cb0*/  BAR.SYNC.DEFER_BLOCKING 0x0 ;  /* 0x0000000000007b1d */ /* 0x000fec0000010000 */
[----:B------:R3:W-:Y:S01]  /*0cc0*/  @!P0 STS [R11], RZ ;  /* 0x000000ff0b008388 */ /* 0x0007e20000000800 */
[----:B------:R-:W-:Y:S01]  /*0cd0*/  NOP ;  /* 0x0000000000007918 */ /* 0x000fe20000000000 */
[----:B------:R-:W-:Y:S05]  /*0ce0*/  @P2 BRA `(.L_x_31) ;  /* 0x0000000000182947 */ /* 0x000fea0003800000 */
[----:B-1---5:R-:W1:Y:S01]  /*0cf0*/  LDS R4, [UR12+0x8] ;  /* 0x0000080cff047984 */ /* 0x022e620008000800 */
[----:B--23--:R-:W2:Y:S01]  /*0d00*/  LDC.64 R10, c[0x0][0x220] ;  /* 0x00008800ff0a7b82 */ /* 0x00cea20000000a00 */
[----:B------:R-:W-:Y:S02]  /*0d10*/  IMAD.MOV.U32 R5, RZ, RZ, 0x70 ;  /* 0x00000070ff057424 */ /* 0x000fe400078e00ff */
[----:B--2---:R2:W-:Y:S03]  /*0d20*/  STS.64 [UR12], R10 ;  /* 0x0000000aff007988 */ /* 0x0045e60008000a0c */
[----:B-1----:R-:W-:-:S05]  /*0d30*/  LOP3.LUT R4, R4, 0x10, R5, 0xd8, !PT ;  /* 0x0000001004047812 */ /* 0x002fca00078ed805 */
[----:B------:R2:W-:Y:S02]  /*0d40*/  STS [UR12+0x8], R4 ;  /* 0x00000804ff007988 */ /* 0x0005e4000800080c */
.L_x_31:
[----:B-1----:R-:W-:Y:S05]  /*0d50*/  BSYNC B2 ;  /* 0x0000000000027941 */ /* 0x002fea0003800000 */
.L_x_30:
[----:B------:R-:W-:Y:S04]  /*0d60*/  BSSY B3, `(.L_x_32) ;  /* 0x0000011000037945 */ /* 0x000fe80003800000 */
[----:B------:R-:W-:Y:S04]  /*0d70*/  BSSY B2, `(.L_x_33) ;  /* 0x000000e000027945 */ /* 0x000fe80003800000 */
[----:B------:R-:W-:Y:S05]  /*0d80*/  @P2 BRA `(.L_x_34) ;  /* 0x0000000000242947 */ /* 0x000fea0003800000 */
[----:B--2--5:R-:W1:Y:S01]  /*0d90*/  LDS R4, [UR12+0x34] ;  /* 0x0000340cff047984 */ /* 0x024e620008000800 */
[----:B------:R-:W-:-:S05]  /*0da0*/  IMAD.MOV.U32 R5, RZ, RZ, 0x3f000000 ;  /* 0x3f000000ff057424 */ /* 0x000fca00078e00ff */
[----:B-1----:R-:W-:-:S05]  /*0db0*/  LOP3.LUT R4, R4, 0xff000000, R5, 0xb8, !PT ;  /* 0xff00000004047812 */ /* 0x002fca00078eb805 */
[----:B------:R1:W-:Y:S01]  /*0dc0*/  STS [UR12+0x34], R4 ;  /* 0x00003404ff007988 */ /* 0x0003e2000800080c */
[----:B------:R-:W-:Y:S05]  /*0dd0*/  @P2 BRA `(.L_x_35) ;  /* 0x00000000001c2947 */ /* 0x000fea0003800000 */
[----:B-1----:R-:W1:Y:S01]  /*0de0*/  LDS R4, [UR12+0x38] ;  /* 0x0000380cff047984 */ /* 0x002e620008000800 */
[----:B------:R-:W-:-:S05]  /*0df0*/  IMAD.MOV.U32 R5, RZ, RZ, 0x3f ;  /* 0x0000003fff057424 */ /* 0x000fca00078e00ff */
[----:B-1----:R-:W-:-:S05]  /*0e00*/  LOP3.LUT R4, R4, 0xff, R5, 0xb8, !PT ;  /* 0x000000ff04047812 */ /* 0x002fca00078eb805 */
[----:B------:R1:W-:Y:S02]  /*0e10*/  STS [UR12+0x38], R4 ;  /* 0x00003804ff007988 */ /* 0x0003e4000800080c */
.L_x_34:
[----:B------:R-:W-:Y:S05]  /*0e20*/  @P2 BREAK B2 ;  /* 0x0000000000022942 */ /* 0x000fea0003800000 */
[----:B------:R-:W-:Y:S05]  /*0e30*/  @P2 BRA `(.L_x_36) ;  /* 0x00000000000c2947 */ /* 0x000fea0003800000 */
[----:B------:R1:W-:Y:S02]  /*0e40*/  STS [UR12+0x20], R3 ;  /* 0x00002003ff007988 */ /* 0x0003e4000800080c */
.L_x_35:
[----:B------:R-:W-:Y:S05]  /*0e50*/  BSYNC B2 ;  /* 0x0000000000027941 */ /* 0x000fea0003800000 */
.L_x_33:
[----:B------:R1:W-:Y:S02]  /*0e60*/  @!P2 STS [UR12+0x24], R2 ;  /* 0x00002402ff00a988 */ /* 0x0003e4000800080c */
.L_x_36:
[----:B------:R-:W-:Y:S05]  /*0e70*/  BSYNC B3 ;  /* 0x0000000000037941 */ /* 0x000fea0003800000 */
.L_x_32:
[----:B------:R-:W-:Y:S05]  /*0e80*/  WARPSYNC.ALL ;  /* 0x0000000000007948 */ /* 0x000fea0003800000 */
[----:B------:R-:W-:Y:S04]  /*0e90*/  BSSY B3, `(.L_x_37) ;  /* 0x000000e000037945 */ /* 0x000fe80003800000 */
[----:B------:R-:W-:Y:S05]  /*0ea0*/  @P2 BRA `(.L_x_38) ;  /* 0x0000000000302947 */ /* 0x000fea0003800000 */
[----:B-1--4-:R-:W1:Y:S01]  /*0eb0*/  LDS R3, [UR12+0x34] ;  /* 0x0000340cff037984 */ /* 0x012e620008000800 */
[----:B--2--5:R-:W2:Y:S03]  /*0ec0*/  LDC.64 R4, c[0x0][0x248] ;  /* 0x00009200ff047b82 */ /* 0x024ea60000000a00 */
[----:B------:R-:W4:Y:S01]  /*0ed0*/  LDS R2, [UR12+0x1c] ;  /* 0x00001c0cff027984 */ /* 0x000f220008000800 */
[C---:B--2---:R-:W-:Y:S01]  /*0ee0*/  SHF.L.U64.HI R5, R4.reuse, 0x1, R5 ;  /* 0x0000000104057819 */ /* 0x044fe20000010205 */
[----:B------:R-:W-:-:S03]  /*0ef0*/  IMAD.SHL.U32 R4, R4, 0x2, RZ ;  /* 0x0000000204047824 */ /* 0x000fc600078e00ff */
[--C-:B------:R-:W-:Y:S02]  /*0f00*/  SHF.R.U32.HI R7, RZ, 0x4, R5.reuse ;  /* 0x00000004ff077819 */ /* 0x100fe40000011605 */
[----:B------:R-:W-:-:S05]  /*0f10*/  SHF.R.U64 R4, R4, 0x4, R5 ;  /* 0x0000000404047819 */ /* 0x000fca0000001205 */
[----:B------:R2:W-:Y:S01]  /*0f20*/  STS [UR12+0xc], R4 ;  /* 0x00000c04ff007988 */ /* 0x0005e2000800080c */
[----:B-1----:R-:W-:Y:S02]  /*0f30*/  LOP3.LUT R3, R3, 0x7, RZ, 0xb8, !PT ;  /* 0x0000000703037812 */ /* 0x002fe400078eb8ff */
[----:B----4-:R-:W-:-:S03]  /*0f40*/  LOP3.LUT R2, R2, 0xf, R7, 0xb8, !PT ;  /* 0x0000000f02027812 */ /* 0x010fc600078eb807 */
[----:B------:R2:W-:Y:S04]  /*0f50*/  STS [UR12+0x34], R3 ;  /* 0x00003403ff007988 */ /* 0x0005e8000800080c */
[----:B------:R2:W-:Y:S02]  /*0f60*/  STS [UR12+0x1c], R2 ;  /* 0x00001c02ff007988 */ /* 0x0005e4000800080c */
.L_x_38:
[----:B------:R-:W-:Y:S05]  /*0f70*/  BSYNC B3 ;  /* 0x0000000000037941 */ /* 0x000fea0003800000 */
.L_x_37:
[----:B------:R-:W-:Y:S04]  /*0f80*/  BSSY B3, `(.L_x_39) ;  /* 0x000001a000037945 */ /* 0x000fe80003800000 */
[----:B------:R-:W-:Y:S04]  /*0f90*/  BSSY B4, `(.L_x_40) ;  /* 0x0000015000047945 */ /* 0x000fe80003800000 */
[----:B------:R-:W-:Y:S05]  /*0fa0*/  @P2 BRA `(.L_x_41) ;  /* 0x0000000000202947 */ /* 0x000fea0003800000 */
[----:B-12---:R-:W1:Y:S02]  /*0fb0*/  LDS R2, [UR12+0x34] ;  /* 0x0000340cff027984 */ /* 0x006e640008000800 */
[----:B-1----:R-:W-:-:S05]  /*0fc0*/  LOP3.LUT R2, R2, 0x38, RZ, 0xb8, !PT ;  /* 0x0000003802027812 */ /* 0x002fca00078eb8ff */
[----:B------:R1:W-:Y:S01]  /*0fd0*/  STS [UR12+0x34], R2 ;  /* 0x00003402ff007988 */ /* 0x0003e2000800080c */
[----:B------:R-:W-:Y:S05]  /*0fe0*/  @P2 BRA `(.L_x_42) ;  /* 0x0000000000202947 */ /* 0x000fea0003800000 */
[----:B-1----:R-:W1:Y:S01]  /*0ff0*/  LDS R2, [UR12+0x8] ;  /* 0x0000080cff027984 */ /* 0x002e620008000800 */
[----:B----4-:R-:W-:-:S05]  /*1000*/  IMAD.MOV.U32 R3, RZ, RZ, 0x780 ;  /* 0x00000780ff037424 */ /* 0x010fca00078e00ff */
[----:B-1----:R-:W-:-:S05]  /*1010*/  LOP3.LUT R2, R2, 0x500, R3, 0xd8, !PT ;  /* 0x0000050002027812 */ /* 0x002fca00078ed803 */
[----:B------:R1:W-:Y:S02]  /*1020*/  STS [UR12+0x8], R2 ;  /* 0x00000802ff007988 */ /* 0x0003e4000800080c */
.L_x_41:
[----:B------:R-:W-:Y:S05]  /*1030*/  @P2 BRA `(.L_x_43) ;  /* 0x0000000000282947 */ /* 0x000fea0003800000 */
[----:B-12---:R-:W1:Y:S02]  /*1040*/  LDS R2, [UR12+0x8] ;  /* 0x0000080cff027984 */ /* 0x006e640008000800 */
[----:B-1----:R-:W-:-:S05]  /*1050*/  LOP3.LUT R2, R2, 0x1800, RZ, 0xb8, !PT ;  /* 0x0000180002027812 */ /* 0x002fca00078eb8ff */
[----:B------:R2:W-:Y:S02]  /*1060*/  STS [UR12+0x8], R2 ;  /* 0x00000802ff007988 */ /* 0x0005e4000800080c */
.L_x_42:
[----:B------:R-:W-:Y:S05]  /*1070*/  @P2 BREAK B4 ;  /* 0x0000000000042942 */ /* 0x000fea0003800000 */
[----:B------:R-:W-:Y:S05]  /*1080*/  @P2 BRA `(.L_x_44) ;  /* 0x0000000000242947 */ /* 0x000fea0003800000 */
[----:B-12---:R-:W1:Y:S01]  /*1090*/  LDS R2, [UR12+0x8] ;  /* 0x0000080cff027984 */ /* 0x006e620008000800 */
[----:B----4-:R-:W-:-:S05]  /*10a0*/  IMAD.MOV.U32 R3, RZ, RZ, 0x6000 ;  /* 0x00006000ff037424 */ /* 0x010fca00078e00ff */
[----:B-1----:R-:W-:-:S04]  /*10b0*/  LOP3.LUT R2, R2, 0x6000, R3, 0xd8, !PT ;  /* 0x0000600002027812 */ /* 0x002fc800078ed803 */
[----:B------:R-:W-:-:S05]  /*10c0*/  LOP3.LUT R2, R2, 0x400000, RZ, 0xb8, !PT ;  /* 0x0040000002027812 */ /* 0x000fca00078eb8ff */
[----:B------:R1:W-:Y:S02]  /*10d0*/  STS [UR12+0x8], R2 ;  /* 0x00000802ff007988 */ /* 0x0003e4000800080c */
.L_x_43:
[----:B------:R-:W-:Y:S05]  /*10e0*/  BSYNC B4 ;  /* 0x0000000000047941 */ /* 0x000fea0003800000 */
.L_x_40:
[----:B-12---:R-:W1:Y:S02]  /*10f0*/  @!P2 LDS R2, [UR12+0x8] ;  /* 0x0000080cff02a984 */ /* 0x006e640008000800 */
[----:B-1----:R-:W-:-:S05]  /*1100*/  @!P2 LOP3.LUT R2, R2, 0x8000, RZ, 0xb8, !PT ;  /* 0x000080000202a812 */ /* 0x002fca00078eb8ff */
[----:B------:R1:W-:Y:S02]  /*1110*/  @!P2 STS [UR12+0x8], R2 ;  /* 0x00000802ff00a988 */ /* 0x0003e4000800080c */
.L_x_44:
[----:B------:R-:W-:Y:S05]  /*1120*/  BSYNC B3 ;  /* 0x0000000000037941 */ /* 0x000fea0003800000 */
.L_x_39:
[----:B------:R-:W-:Y:S05]  /*1130*/  WARPSYNC.ALL ;  /* 0x0000000000007948 */ /* 0x000fea0003800000 */
[----:B------:R-:W-:Y:S01]  /*1140*/  UIADD3 UR5, UR5, 0x100, URZ ;  /* 0x0000010005057890 */ /* 0x000fe2000fffe03f */
[----:B------:R-:W-:Y:S02]  /*1150*/  ISETP.GE.AND P1, PT, R8, 0x1, PT ;  /* 0x000000010800780c */ /* 0x000fe40003f26270 */
[----:B------:R-:W-:Y:S02]  /*1160*/  CS2R R24, SRZ ;  /* 0x0000000000187805 */ /* 0x000fe4000001ff00 */
[----:B------:R-:W-:Y:S01]  /*1170*/  CS2R R26, SRZ ;  /* 0x00000000001a7805 */ /* 0x000fe2000001ff00 */
[----:B------:R-:W-:Y:S01]  /*1180*/  UIADD3 UR24, UP0, UR5, UR24, URZ ;  /* 0x0000001805187290 */ /* 0x000fe2000ff1e03f */
[----:B------:R-:W-:-:S02]  /*1190*/  CS2R R28, SRZ ;  /* 0x00000000001c7805 */ /* 0x000fc4000001ff00 */
[----:B------:R-:W-:Y:S02]  /*11a0*/  CS2R R30, SRZ ;  /* 0x00000000001e7805 */ /* 0x000fe4000001ff00 */
[----:B------:R-:W-:Y:S01]  /*11b0*/  CS2R R32, SRZ ;  /* 0x0000000000207805 */ /* 0x000fe2000001ff00 */
[----:B------:R-:W-:Y:S01]  /*11c0*/  ULEA.HI.X.SX32 UR25, UR5, UR25, 0x1, UP0 ;  /* 0x0000001905197291 */ /* 0x000fe200080f0e3f */
[----:B------:R-:W-:Y:S01]  /*11d0*/  IMAD.MOV.U32 R34, RZ, RZ, RZ ;  /* 0x000000ffff227224 */ /* 0x000fe200078e00ff */
[----:B------:R-:W-:Y:S10]  /*11e0*/  @P0 BRA `(.L_x_45) ;  /* 0x0000000000280947 */ /* 0x000ff40003800000 */
[----:B-12---:R-:W5:Y:S01]  /*11f0*/  S2R R2, SR_LANEID ;  /* 0x0000000000027919 */ /* 0x006f620000000000 */
[----:B------:R-:W-:Y:S05]  /*1200*/  WARPSYNC.ALL ;  /* 0x0000000000007948 */ /* 0x000fea0003800000 */
[----:B-----5:R-:W-:-:S05]  /*1210*/  IMAD.SHL.U32 R4, R2, 0x4, RZ ;  /* 0x0000000402047824 */ /* 0x020fca00078e00ff */
[----:B------:R-:W1:Y:S01]  /*1220*/  LDS R5, [R4+UR12] ;  /* 0x0000000c04057984 */ /* 0x000e620008000800 */
[----:B------:R-:W-:-:S05]  /*1230*/  IADD3 R2, P3, R4, UR24, RZ ;  /* 0x0000001804027c10 */ /* 0x000fca000ff7e0ff */
[----:B----4-:R-:W-:-:S05]  /*1240*/  IMAD.X R3, RZ, RZ, UR25, P3 ;  /* 0x00000019ff037e24 */ /* 0x010fca00098e06ff */
[----:B-1----:R1:W2:Y:S01]  /*1250*/  ATOMG.E.EXCH.STRONG.GPU PT, RZ, [R2], R5 ;  /* 0x0000000502ff73a8 */ /* 0x0022a200041ee100 */
[----:B------:R-:W-:-:S04]  /*1260*/  DEPBAR {5,4,3,2,1,0} ;  /* 0x0000003f0000791a */ /* 0x000fc80000000000 */
[----:B------:R1:W-:Y:S01]  /*1270*/  UTMACCTL.IV [UR24] ;  /* 0x00000000180079b9 */ /* 0x0003e20008000000 */
[----:B------:R-:W-:Y:S01]  /*1280*/  NOP ;  /* 0x0000000000007918 */ /* 0x000fe20000000000 */
.L_x_45:
[----:B------:R-:W-:Y:S05]  /*1290*/  @P0 BRA `(.L_x_46) ;  /* 0x00000000000c0947 */ /* 0x000fea0003800000 */
[----:B------:R0:W-:Y:S01]  /*12a0*/  UTMACMDFLUSH ;  /* 0x00000000000079b7 */ /* 0x0001e20000000000 */
[----:B------:R-:W-:Y:S05]  /*12b0*/  @P0 BRA `(.L_x_46) ;  /* 0x0000000000040947 */ /* 0x000fea0003800000 */
[----:B------:R-:W-:-:S04]  /*12c0*/  DEPBAR.LE SB0, 0x0 ;  /* 0x000080000000791a */ /* 0x000fc80000000000 */
.L_x_46:
[----:B------:R-:W-:Y:S05]  /*12d0*/  WARPSYNC.ALL ;  /* 0x0000000000007948 */ /* 0x000fea0003800000 */
[----:B--2---:R-:W-:Y:S01]  /*12e0*/  BAR.SYNC.DEFER_BLOCKING 0x0 ;  /* 0x0000000000007b1d */ /* 0x004fe20000010000 */
[----:B------:R-:W-:Y:S01]  /*12f0*/  USHF.L.U32 UR31, UR26, 0x6, URZ ;  /* 0x000000061a1f7899 */ /* 0x000fe2000800063f */
[----:B------:R-:W-:Y:S01]  /*1300*/  IMAD.MOV.U32 R35, RZ, RZ, RZ ;  /* 0x000000ffff237224 */ /* 0x000fe200078e00ff */
[----:B------:R-:W-:Y:S02]  /*1310*/  CS2R R36, SRZ ;  /* 0x0000000000247805 */ /* 0x000fe4000001ff00 */
[----:B------:R-:W-:-:S02]  /*1320*/  CS2R R38, SRZ ;  /* 0x0000000000267805 */ /* 0x000fc4000001ff00 */
[----:B------:R-:W-:Y:S01]  /*1330*/  CS2R R40, SRZ ;  /* 0x0000000000287805 */ /* 0x000fe2000001ff00 */
[----:B------:R-:W-:Y:S01]  /*1340*/  VOTEU.ALL UP0, P2 ;  /* 0x00000000003f7886 */ /* 0x000fe20001000000 */
[----:B------:R-:W-:Y:S01]  /*1350*/  UMOV UR6, 0x1 ;  /* 0x0000000100067882 */ /* 0x000fe20000000000 */
[----:B------:R-:W-:Y:S01]  /*1360*/  VOTEU.ALL UP1, P2 ;  /* 0x00000000003f7886 */ /* 0x000fe20001020000 */
[----:B------:R-:W-:Y:S01]  /*1370*/  VOTEU.ALL UP2, P2 ;  /* 0x00000000003f7886 */ /* 0x000fe20001040000 */
[----:B------:R-:W-:Y:S01]  /*1380*/  VOTEU.ALL UP3, P2 ;  /* 0x00000000003f7886 */ /* 0x000fe20001060000 */
[----:B------:R-:W-:-:S04]  /*1390*/  @!UP0 UIADD3 UR8, -UR6, 0x100000, URZ ;  /* 0x0010000006088890 */ /* 0x000fc8000fffe13f */
[----:B------:R-:W-:Y:S02]  /*13a0*/  @!UP0 USHF.L.U32 UR9, UR8, 0xb, URZ ;  /* 0x0000000b08098899 */ /* 0x000fe4000800063f */
[----:B------:R-:W-:Y:S01]  /*13b0*/  @!UP0 USHF.L.U32 UR8, UR8, 0x1, URZ ;  /* 0x0000000108088899 */ /* 0x000fe2000800063f */
[----:B------:R-:W-:Y:S01]  /*13c0*/  CS2R R42, SRZ ;  /* 0x00000000002a7805 */ /* 0x000fe2000001ff00 */
        /* <DEDUP_REMOVED lines=12> */
[----:B------:R-:W-:Y:S01]  /*1490*/  VOTEU.ALL UP0, P2 ;  /* 0x00000000003f7886 */ /* 0x000fe20001000000 */
[----:B------:R-:W-:Y:S02]  /*14a0*/  CS2R R50, SRZ ;  /* 0x0000000000327805 */ /* 0x000fe4000001ff00 */
[----:B------:R-:W-:Y:S02]  /*14b0*/  CS2R R52, SRZ ;  /* 0x0000000000347805 */ /* 0x000fe4000001ff00 */
[----:B------:R-:W-:Y:S01]  /*14c0*/  CS2R R54, SRZ ;  /* 0x0000000000367805 */ /* 0x000fe2000001ff00 */
[----:B------:R-:W2:Y:S02]  /*14d0*/  FENCE.VIEW.ASYNC.S ;  /* 0x00000000000073c6 */ /* 0x000ea40000000000 */
[----:B--2---:R-:W2:Y:S02]  /*14e0*/  @!UP0 SYNCS.EXCH.64 URZ, [UR12+0x20000], UR8 ;  /* 0x020000080c3f85b2 */ /* 0x004ea40008000100 */
[----:B--2---:R-:W-:Y:S06]  /*14f0*/  BAR.SYNC.DEFER_BLOCKING 0x0 ;  /* 0x0000000000007b1d */ /* 0x004fec0000010000 */
[----:B------:R2:W4:Y:S02]  /*1500*/  @!UP1 SYNCS.EXCH.64 URZ, [UR12+0x20008], UR10 ;  /* 0x0200080a0c3f95b2 */ /* 0x0005240008000100 */
[----:B----4-:R-:W-:Y:S01]  /*1510*/  BAR.SYNC.DEFER_BLOCKING 0x0 ;  /* 0x0000000000007b1d */ /* 0x010fe20000010000 */
[----:B--2---:R-:W-:-:S05]  /*1520*/  USHF.L.U32 UR10, UR15, 0x6, URZ ;  /* 0x000000060f0a7899 */ /* 0x004fca000800063f */
[----:B------:R2:W4:Y:S02]  /*1530*/  @!UP2 SYNCS.EXCH.64 URZ, [UR12+0x20010], UR16 ;  /* 0x020010100c3fa5b2 */ /* 0x0005240008000100 */
[----:B----4-:R-:W-:Y:S06]  /*1540*/  BAR.SYNC.DEFER_BLOCKING 0x0 ;  /* 0x0000000000007b1d */ /* 0x010fec0000010000 */
[----:B------:R2:W4:Y:S01]  /*1550*/  @!UP3 SYNCS.EXCH.64 URZ, [UR12+0x20018], UR6 ;  /* 0x020018060c3fb5b2 */ /* 0x0005220008000100 */
[----:B------:R-:W-:Y:S05]  /*1560*/  @!P1 BRA `(.L_x_47) ;  /* 0x0000000400849947 */ /* 0x000fea0003800000 */
[----:B-1----:R-:W-:Y:S02]  /*1570*/  SHF.R.U32.HI R2, RZ, 0x5, R0 ;  /* 0x00000005ff027819 */ /* 0x002fe40000011600 */
[----:B------:R-:W-:Y:S02]  /*1580*/  CS2R R24, SRZ ;  /* 0x0000000000187805 */ /* 0x000fe4000001ff00 */
[----:B------:R-:W-:Y:S02]  /*1590*/  CS2R R26, SRZ ;  /* 0x00000000001a7805 */ /* 0x000fe4000001ff00 */
[----:B------:R-:W-:Y:S02]  /*15a0*/  CS2R R28, SRZ ;  /* 0x00000000001c7805 */ /* 0x000fe4000001ff00 */
[----:B------:R-:W-:Y:S02]  /*15b0*/  R2UR UR13, R2 ;  /* 0x00000000020d72ca */ /* 0x000fe400000e0000 */
[----:B------:R-:W-:-:S02]  /*15c0*/  CS2R R30, SRZ ;  /* 0x00000000001e7805 */ /* 0x000fc4000001ff00 */
[----:B------:R-:W-:Y:S02]  /*15d0*/  CS2R R32, SRZ ;  /* 0x0000000000207805 */ /* 0x000fe4000001ff00 */
[----:B------:R-:W-:Y:S02]  /*15e0*/  CS2R R34, SRZ ;  /* 0x0000000000227805 */ /* 0x000fe4000001ff00 */
[----:B------:R-:W-:Y:S02]  /*15f0*/  CS2R R36, SRZ ;  /* 0x0000000000247805 */ /* 0x000fe4000001ff00 */
[----:B------:R-:W-:Y:S02]  /*1600*/  CS2R R38, SRZ ;  /* 0x0000000000267805 */ /* 0x000fe4000001ff00 */
[----:B------:R-:W-:Y:S02]  /*1610*/  CS2R R40, SRZ ;  /* 0x0000000000287805 */ /* 0x000fe4000001ff00 */
[----:B------:R-:W-:-:S02]  /*1620*/  CS2R R42, SRZ ;  /* 0x00000000002a7805 */ /* 0x000fc4000001ff00 */
[----:B------:R-:W-:Y:S02]  /*1630*/  CS2R R44, SRZ ;  /* 0x00000000002c7805 */ /* 0x000fe4000001ff00 */
[----:B------:R-:W-:Y:S02]  /*1640*/  CS2R R46, SRZ ;  /* 0x00000000002e7805 */ /* 0x000fe4000001ff00 */
[----:B------:R-:W-:Y:S02]  /*1650*/  CS2R R48, SRZ ;  /* 0x0000000000307805 */ /* 0x000fe4000001ff00 */
[----:B------:R-:W-:Y:S02]  /*1660*/  CS2R R50, SRZ ;  /* 0x0000000000327805 */ /* 0x000fe4000001ff00 */
[----:B------:R-:W-:Y:S02]  /*1670*/  CS2R R52, SRZ ;  /* 0x0000000000347805 */ /* 0x000fe4000001ff00 */
[----:B------:R-:W-:Y:S01]  /*1680*/  CS2R R54, SRZ ;  /* 0x0000000000367805 */ /* 0x000fe2000001ff00 */
[----:B------:R-:W-:Y:S01]  /*1690*/  UMOV UR5, URZ ;  /* 0x0000003f00057c82 */ /* 0x000fe20008000000 */
[----:B------:R-:W-:-:S05]  /*16a0*/  UMOV UR11, URZ ;  /* 0x0000003f000b7c82 */ /* 0x000fca0008000000 */
.L_x_49:
[----:B----4-:R-:W-:Y:S01]  /*16b0*/  BAR.SYNC.DEFER_BLOCKING 0x0 ;  /* 0x0000000000007b1d */ /* 0x010fe20000010000 */
[----:B------:R-:W-:Y:S01]  /*16c0*/  ULEA UR18, UR5, UR12, 0x3 ;  /* 0x0000000c05127291 */ /* 0x000fe2000f8e183f */
[----:B------:R-:W-:Y:S01]  /*16d0*/  @!P2 IMAD.MOV.U32 R2, RZ, RZ, 0x8000 ;  /* 0x00008000ff02a424 */ /* 0x000fe200078e00ff */
[----:B------:R-:W-:Y:S01]  /*16e0*/  ELECT P0, URZ, PT ;  /* 0x00000000003f782f */ /* 0x000fe20003800000 */
[----:B------:R-:W-:-:S03]  /*16f0*/  ULEA UR14, UR5, UR12, 0xe ;  /* 0x0000000c050e7291 */ /* 0x000fc6000f8e703f */
[----:B------:R-:W-:Y:S01]  /*1700*/  ISETP.LT.U32.AND P0, PT, R6, 0x40, P0 ;  /* 0x000000400600780c */ /* 0x000fe20000701070 */
[----:B------:R-:W-:Y:S01]  /*1710*/  ULOP3.LUT UR30, UR13, 0x1, URZ, 0xc0, !UPT ;  /* 0x000000010d1e7892 */ /* 0x000fe2000f8ec03f */
[----:B------:R-:W-:-:S03]  /*1720*/  ELECT P1, URZ, PT ;  /* 0x00000000003f782f */ /* 0x000fc60003820000 */
[----:B------:R-:W-:Y:S02]  /*1730*/  ULEA UR28, UR30, UR14, 0xd ;  /* 0x0000000e1e1c7291 */ /* 0x000fe4000f8e683f */
[----:B------:R-:W-:Y:S01]  /*1740*/  ULEA UR30, UR30, UR11, 0x6 ;  /* 0x0000000b1e1e7291 */ /* 0x000fe2000f8e303f */
[----:B------:R-:W-:Y:S01]  /*1750*/  ISETP.LT.U32.AND P1, PT, R6, 0x20, P1 ;  /* 0x000000200600780c */ /* 0x000fe20000f21070 */
[----:B------:R-:W-:-:S04]  /*1760*/  UIADD3 UR8, UR14, 0x10000, URZ ;  /* 0x000100000e087890 */ /* 0x000fc8000fffe03f */
[----:B------:R-:W-:Y:S01]  /*1770*/  VOTEU.ANY UP0, P0 ;  /* 0x00000000003f7886 */ /* 0x000fe20000000100 */
[----:B------:R-:W-:Y:S01]  /*1780*/  VOTEU.ANY UP2, P0 ;  /* 0x00000000003f7886 */ /* 0x000fe20000040100 */
[----:B------:R1:W-:Y:S01]  /*1790*/  @!P2 SYNCS.ARRIVE.TRANS64 RZ, [UR18+0x20000], R2 ;  /* 0x02000002ffffa9a7 */ /* 0x0003e20008000012 */
[----:B------:R4:W-:Y:S06]  /*17a0*/  MEMBAR.ALL.CTA ;  /* 0x0000000000007992 */ /* 0x0009ec0000008000 */
[----:B----4-:R-:W4:Y:S01]  /*17b0*/  FENCE.VIEW.ASYNC.S ;  /* 0x00000000000073c6 */ /* 0x010f220000000000 */
[----:B------:R-:W-:Y:S01]  /*17c0*/  @UP0 UIADD3 UR29, UR18, 0x20000, URZ ;  /* 0x00020000121d0890 */ /* 0x000fe2000fffe03f */
[----:B--2---:R-:W-:Y:S01]  /*17d0*/  @UP0 UMOV UR6, UR20 ;  /* 0x0000001400060c82 */ /* 0x004fe20008000000 */
[----:B------:R-:W-:Y:S01]  /*17e0*/  @UP0 UMOV UR7, UR21 ;  /* 0x0000001500070c82 */ /* 0x000fe20008000000 */
[----:B----4-:R-:W-:Y:S01]  /*17f0*/  VOTEU.ANY UP1, P1 ;  /* 0x00000000003f7886 */ /* 0x010fe20000820100 */
[----:B------:R-:W-:Y:S01]  /*1800*/  VOTEU.ANY UP3, P1 ;  /* 0x00000000003f7886 */ /* 0x000fe20000860100 */
[----:B-1----:R-:W-:-:S03]  /*1810*/  IMAD.U32 R2, RZ, RZ, UR4 ;  /* 0x00000004ff027e24 */ /* 0x002fc6000f8e00ff */
[----:B------:R-:W-:Y:S01]  /*1820*/  @UP1 UIADD3 UR9, UR18, 0x20000, URZ ;  /* 0x0002000012091890 */ /* 0x000fe2000fffe03f */
[----:B------:R-:W-:Y:S01]  /*1830*/  @UP1 UMOV UR16, UR22 ;  /* 0x0000001600101c82 */ /* 0x000fe20008000000 */
[----:B------:R-:W-:Y:S01]  /*1840*/  @UP1 UMOV UR17, UR23 ;  /* 0x0000001700111c82 */ /* 0x000fe20008000000 */
[----:B------:R-:W-:Y:S01]  /*1850*/  SHF.L.U32 R2, R2, 0x1f, RZ ;  /* 0x0000001f02027819 */ /* 0x000fe200000006ff */
[----:B------:R-:W-:Y:S06]  /*1860*/  BAR.SYNC.DEFER_BLOCKING 0x0 ;  /* 0x0000000000007b1d */ /* 0x000fec0000010000 */
[----:B------:R1:W-:Y:S02]  /*1870*/  @UP2 UTMALDG.2D [UR28], [UR6] ;  /* 0x0000001c060025b4 */ /* 0x0003e40008008000 */
[----:B------:R-:W-:Y:S06]  /*1880*/  BAR.SYNC.DEFER_BLOCKING 0x0 ;  /* 0x0000000000007b1d */ /* 0x000fec0000010000 */
[----:B------:R1:W-:Y:S02]  /*1890*/  @UP3 UTMALDG.2D [UR8], [UR16] ;  /* 0x00000008100035b4 */ /* 0x0003e40008008000 */
[----:B------:R-:W-:Y:S06]  /*18a0*/  BAR.SYNC.DEFER_BLOCKING 0x0 ;  /* 0x0000000000007b1d */ /* 0x000fec0000010000 */
[----:B------:R-:W2:Y:S02]  /*18b0*/  SYNCS.PHASECHK.TRANS64.TRYWAIT P0, [UR18+0x20000], R2 ;  /* 0x02000002ff0075a7 */ /* 0x000ea40008000152 */
[----:B-12---:R-:W-:Y:S05]  /*18c0*/  @!P0 BRA `(.L_x_48) ;  /* 0x00000004009c8947 */ /* 0x006fea0003800000 */
.L_x_50:
[----:B------:R-:W-:Y:S01]  /*18d0*/  USHF.R.U32.HI UR16, URZ, 0x4, UR14 ;  /* 0x000000043f107899 */ /* 0x000fe2000801160e */
[----:B------:R-:W-:Y:S02]  /*18e0*/  WARPGROUP.DEPBAR.LE gsb0, 0x0 ;  /* 0x00008000000079c5 */ /* 0x000fe40000010000 */
[----:B------:R-:W-:Y:S01]  /*18f0*/  USHF.R.U32.HI UR18, URZ, 0x4, UR8 ;  /* 0x000000043f127899 */ /* 0x000fe20008011608 */
[----:B------:R-:W-:Y:S01]  /*1900*/  WARPGROUP.ARRIVE ;  /* 0x00000000000079c5 */ /* 0x000fe20000000000 */
[----:B------:R-:W-:Y:S01]  /*1910*/  USGXT.U32 UR16, UR16, 0xe ;  /* 0x0000000e1010789a */ /* 0x000fe20008000000 */
[----:B------:R-:W1:Y:S01]  /*1920*/  LDC R2, c[0x0][0x230] ;  /* 0x00008c00ff027b82 */ /* 0x000e620000000800 */
[----:B------:R-:W-:Y:S01]  /*1930*/  USGXT.U32 UR18, UR18, 0xe ;  /* 0x0000000e1212789a */ /* 0x000fe20008000000 */
[----:B------:R-:W-:Y:S01]  /*1940*/  UMOV UR17, 0x40000040 ;  /* 0x4000004000117882 */ /* 0x000fe20000000000 */
[----:B------:R-:W-:Y:S01]  /*1950*/  UMOV UR19, 0x40000040 ;  /* 0x4000004000137882 */ /* 0x000fe20000000000 */
[----:B------:R-:W-:Y:S01]  /*1960*/  UMOV UR6, URZ ;  /* 0x0000003f00067c82 */ /* 0x000fe20008000000 */
[----:B------:R-:W-:Y:S01]  /*1970*/  UMOV UR7, URZ ;  /* 0x0000003f00077c82 */ /* 0x000fe20008000000 */
[----:B------:R-:W-:-:S02]  /*1980*/  UIADD3 UR11, UR11, 0x80, URZ ;  /* 0x000000800b0b7890 */ /* 0x000fc4000fffe03f */
[----:B------:R-:W-:Y:S02]  /*1990*/  UIADD3 UR5, UR5, 0x1, URZ ;  /* 0x0000000105057890 */ /* 0x000fe4000fffe03f */
[----:B------:R-:W-:Y:S01]  /*19a0*/  HGMMA.64x64x16.F32.BF16 R24, gdesc[UR16].tnspB, R24 ;  /* 0x40e00000101879f0 */ /* 0x000fe20008701818 */
[----:B------:R-:W-:Y:S02]  /*19b0*/  UIADD3 UR16, UP0, UR16, 0x2, URZ ;  /* 0x0000000210107890 */ /* 0x000fe4000ff1e03f */
[----:B------:R-:W-:Y:S02]  /*19c0*/  UIADD3 UR18, UP1, UR18, 0x80, URZ ;  /* 0x0000008012127890 */ /* 0x000fe4000ff3e03f */
[----:B------:R-:W-:Y:S02]  /*19d0*/  UIADD3.X UR17, UR6, 0x40000040, URZ, UP0, !UPT ;  /* 0x4000004006117890 */ /* 0x000fe400087fe43f */
[----:B------:R-:W-:Y:S02]  /*19e0*/  UIADD3.X UR19, UR7, 0x40000040, URZ, UP1, !UPT ;  /* 0x4000004007137890 */ /* 0x000fe40008ffe43f */
[----:B------:R-:W-:-:S02]  /*19f0*/  UIADD3.64 UR32, UR16, 0x2, URZ ;  /* 0x0000000210207897 */ /* 0x000fc4000fffe03f */
[----:B------:R-:W-:Y:S02]  /*1a00*/  UIADD3.64 UR34, UR18, 0x80, URZ ;  /* 0x0000008012227897 */ /* 0x000fe4000fffe03f */
[----:B------:R-:W-:Y:S01]  /*1a10*/  UISETP.NE.U32.AND UP0, UPT, UR5, 0x4, UPT ;  /* 0x000000040500788c */ /* 0x000fe2000bf05070 */
[----:B-1----:R-:W-:-:S03]  /*1a20*/  ISETP.LE.AND P0, PT, R2, UR11, PT ;  /* 0x0000000b02007c0c */ /* 0x002fc6000bf03270 */
[----:B------:R-:W-:Y:S02]  /*1a30*/  USEL UR6, URZ, 0x1, UP0 ;  /* 0x000000013f067887 */ /* 0x000fe40008000000 */
[----:B------:R-:W-:Y:S02]  /*1a40*/  USEL UR5, UR5, URZ, UP0 ;  /* 0x0000003f05057287 */ /* 0x000fe40008000000 */
[----:B------:R-:W-:Y:S01]  /*1a50*/  ULOP3.LUT UR4, UR4, UR6, URZ, 0x3c, !UPT ;  /* 0x0000000604047292 */ /* 0x000fe2000f8e3c3f */
[----:B------:R-:W-:Y:S04]  /*1a60*/  HGMMA.64x64x16.F32.BF16 R24, gdesc[UR16].tnspB, R24 ;  /* 0x40e00000101879f0 */ /* 0x000fe80008701818 */
[----:B------:R-:W-:Y:S01]  /*1a70*/  HGMMA.64x64x16.F32.BF16 R24, gdesc[UR32].tnspB, R24 ;  /* 0x40e00000201879f0 */ /* 0x000fe20008701818 */
[----:B------:R-:W-:-:S02]  /*1a80*/  UIADD3.64 UR32, UR16, 0x4, URZ ;  /* 0x0000000410207897 */ /* 0x000fc4000fffe03f */
[----:B------:R-:W-:-:S09]  /*1a90*/  UIADD3.64 UR34, UR18, 0x100, URZ ;  /* 0x0000010012227897 */ /* 0x000fd2000fffe03f */
[----:B------:R-:W-:Y:S01]  /*1aa0*/  HGMMA.64x64x16.F32.BF16 R24, gdesc[UR32].tnspB, R24 ;  /* 0x40e00000201879f0 */ /* 0x000fe20008701818 */
[----:B------:R-:W-:Y:S02]  /*1ab0*/  UIADD3.64 UR32, UR16, 0x1fe, URZ ;  /* 0x000001fe10207897 */ /* 0x000fe4000fffe03f */
[----:B------:R-:W-:-:S09]  /*1ac0*/  UIADD3.64 UR34, UR18, 0x180, URZ ;  /* 0x0000018012227897 */ /* 0x000fd2000fffe03f */
[----:B------:R-:W-:Y:S01]  /*1ad0*/  HGMMA.64x64x16.F32.BF16 R24, gdesc[UR32].tnspB, R24 ;  /* 0x40e00000201879f0 */ /* 0x000fe20008701818 */
[----:B------:R-:W-:Y:S02]  /*1ae0*/  UIADD3.64 UR32, UR16, 0x200, URZ ;  /* 0x0000020010207897 */ /* 0x000fe4000fffe03f */
[----:B------:R-:W-:-:S09]  /*1af0*/  UIADD3.64 UR34, UR18, 0x200, URZ ;  /* 0x0000020012227897 */ /* 0x000fd2000fffe03f */
[----:B------:R-:W-:Y:S01]  /*1b00*/  HGMMA.64x64x16.F32.BF16 R24, gdesc[UR32].tnspB, R24 ;  /* 0x40e00000201879f0 */ /* 0x000fe20008701818 */
[----:B------:R-:W-:Y:S02]  /*1b10*/  UIADD3.64 UR32, UR16, 0x202, URZ ;  /* 0x0000020210207897 */ /* 0x000fe4000fffe03f */
[----:B------:R-:W-:Y:S02]  /*1b20*/  UIADD3.64 UR34, UR18, 0x280, URZ ;  /* 0x0000028012227897 */ /* 0x000fe4000fffe03f */
[----:B------:R-:W-:Y:S02]  /*1b30*/  UIADD3.64 UR16, UR16, 0x204, URZ ;  /* 0x0000020410107897 */ /* 0x000fe4000fffe03f */
[----:B------:R-:W-:-:S05]  /*1b40*/  UIADD3.64 UR18, UR18, 0x300, URZ ;  /* 0x0000030012127897 */ /* 0x000fca000fffe03f */
[----:B------:R-:W-:Y:S04]  /*1b50*/  HGMMA.64x64x16.F32.BF16 R24, gdesc[UR32].tnspB, R24 ;  /* 0x40e00000201879f0 */ /* 0x000fe80008701818 */
[----:B------:R-:W-:Y:S01]  /*1b60*/  HGMMA.64x64x16.F32.BF16 R24, gdesc[UR16].tnspB, R24, gsb0 ;  /* 0x40e00000101879f0 */ /* 0x000fe20008001818 */
[----:B------:R-:W-:Y:S05]  /*1b70*/  @!P0 BRA `(.L_x_49) ;  /* 0xfffffff800cc8947 */ /* 0x000fea000383ffff */
.L_x_47:
[----:B------:R-:W-:Y:S02]  /*1b80*/  WARPGROUP.DEPBAR.LE gsb0, 0x0 ;  /* 0x00008000000079c5 */ /* 0x000fe40000010000 */
[----:B----4-:R-:W-:Y:S01]  /*1b90*/  BAR.SYNC.DEFER_BLOCKING 0x0 ;  /* 0x0000000000007b1d */ /* 0x010fe20000010000 */
[C---:B-1----:R-:W-:Y:S01]  /*1ba0*/  IMAD.SHL.U32 R2, R0.reuse, 0x80, RZ ;  /* 0x0000008000027824 */ /* 0x042fe200078e00ff */
[----:B------:R-:W-:Y:S01]  /*1bb0*/  F2FP.BF16.F32.PACK_AB R24, R25, R24 ;  /* 0x000000181918723e */ /* 0x000fe200000010ff */
[----:B------:R-:W-:Y:S01]  /*1bc0*/  IMAD.SHL.U32 R3, R0, 0x40, RZ ;  /* 0x0000004000037824 */ /* 0x000fe200078e00ff */
[----:B------:R-:W-:Y:S02]  /*1bd0*/  F2FP.BF16.F32.PACK_AB R25, R27, R26 ;  /* 0x0000001a1b19723e */ /* 0x000fe400000010ff */
[----:B------:R-:W-:Y:S02]  /*1be0*/  ELECT P0, URZ, PT ;  /* 0x00000000003f782f */ /* 0x000fe40003800000 */
[----:B------:R-:W-:Y:S01]  /*1bf0*/  LOP3.LUT R2, R2, 0x780, RZ, 0xc0, !PT ;  /* 0x0000078002027812 */ /* 0x000fe200078ec0ff */
[----:B------:R-:W-:Y:S01]  /*1c00*/  UMOV UR13, UR10 ;  /* 0x0000000a000d7c82 */ /* 0x000fe20008000000 */
[----:B------:R-:W-:Y:S01]  /*1c10*/  F2FP.BF16.F32.PACK_AB R32, R33, R32 ;  /* 0x000000202120723e */ /* 0x000fe200000010ff */
[----:B------:R-:W-:Y:S01]  /*1c20*/  UMOV UR14, UR31 ;  /* 0x0000001f000e7c82 */ /* 0x000fe20008000000 */
[----:B-----5:R-:W-:Y:S01]  /*1c30*/  LOP3.LUT R4, R2, 0x1800, R3, 0xf8, !PT ;  /* 0x0000180002047812 */ /* 0x020fe200078ef803 */
[----:B------:R-:W-:Y:S01]  /*1c40*/  IMAD.SHL.U32 R2, R0, 0x10, RZ ;  /* 0x0000001000027824 */ /* 0x000fe200078e00ff */
[----:B------:R-:W-:-:S02]  /*1c50*/  F2FP.BF16.F32.PACK_AB R26, R29, R28 ;  /* 0x0000001c1d1a723e */ /* 0x000fc400000010ff */
[----:B------:R-:W-:Y:S02]  /*1c60*/  F2FP.BF16.F32.PACK_AB R27, R31, R30 ;  /* 0x0000001e1f1b723e */ /* 0x000fe400000010ff */
[----:B------:R-:W-:Y:S02]  /*1c70*/  LOP3.LUT R3, R2, 0x70, RZ, 0xc0, !PT ;  /* 0x0000007002037812 */ /* 0x000fe400078ec0ff */
[----:B------:R-:W-:Y:S02]  /*1c80*/  F2FP.BF16.F32.PACK_AB R33, R35, R34 ;  /* 0x000000222321723e */ /* 0x000fe400000010ff */
[----:B------:R-:W-:Y:S02]  /*1c90*/  LOP3.LUT R3, R3, 0x10, R0, 0x78, !PT ;  /* 0x0000001003037812 */ /* 0x000fe400078e7800 */
[----:B------:R-:W-:Y:S01]  /*1ca0*/  F2FP.BF16.F32.PACK_AB R40, R41, R40 ;  /* 0x000000282928723e */ /* 0x000fe200000010ff */
[----:B------:R-:W1:Y:S02]  /*1cb0*/  @!P2 SYNCS.CCTL.IV [UR12+0x20000] ;  /* 0x02000000ff00a9b1 */ /* 0x000e64000800000c */
[----:B-1----:R-:W-:Y:S01]  /*1cc0*/  BAR.SYNC.DEFER_BLOCKING 0x0 ;  /* 0x0000000000007b1d */ /* 0x002fe20000010000 */
[----:B------:R-:W-:-:S02]  /*1cd0*/  LOP3.LUT R3, R4, R3, RZ, 0xfc, !PT ;  /* 0x0000000304037212 */ /* 0x000fc400078efcff */
[----:B------:R-:W-:Y:S02]  /*1ce0*/  F2FP.BF16.F32.PACK_AB R34, R37, R36 ;  /* 0x000000242522723e */ /* 0x000fe400000010ff */
[C---:B------:R-:W-:Y:S01]  /*1cf0*/  LOP3.LUT R2, R3.reuse, 0x20, RZ, 0x3c, !PT ;  /* 0x0000002003027812 */ /* 0x040fe200078e3cff */
[C---:B------:R-:W-:Y:S01]  /*1d00*/  VIADD R0, R3.reuse, UR12 ;  /* 0x0000000c03007c36 */ /* 0x040fe20008000000 */
[C---:B------:R-:W-:Y:S02]  /*1d10*/  LOP3.LUT R4, R3.reuse, 0x40, RZ, 0x3c, !PT ;  /* 0x0000004003047812 */ /* 0x040fe400078e3cff */
[----:B------:R-:W-:Y:S01]  /*1d20*/  LOP3.LUT R3, R3, 0x60, RZ, 0x3c, !PT ;  /* 0x0000006003037812 */ /* 0x000fe200078e3cff */
[----:B------:R-:W-:Y:S01]  /*1d30*/  VIADD R2, R2, UR12 ;  /* 0x0000000c02027c36 */ /* 0x000fe20008000000 */
[----:B------:R-:W-:Y:S01]  /*1d40*/  F2FP.BF16.F32.PACK_AB R35, R39, R38 ;  /* 0x000000262723723e */ /* 0x000fe200000010ff */
[----:B------:R-:W-:Y:S01]  /*1d50*/  VIADD R4, R4, UR12 ;  /* 0x0000000c04047c36 */ /* 0x000fe20008000000 */
[----:B------:R-:W-:Y:S01]  /*1d60*/  F2FP.BF16.F32.PACK_AB R41, R43, R42 ;  /* 0x0000002a2b29723e */ /* 0x000fe200000010ff */
[----:B------:R-:W-:Y:S01]  /*1d70*/  VIADD R3, R3, UR12 ;  /* 0x0000000c03037c36 */ /* 0x000fe20008000000 */
[----:B------:R-:W-:-:S02]  /*1d80*/  F2FP.BF16.F32.PACK_AB R48, R49, R48 ;  /* 0x000000303130723e */ /* 0x000fc400000010ff */
[----:B------:R-:W-:Y:S02]  /*1d90*/  F2FP.BF16.F32.PACK_AB R42, R45, R44 ;  /* 0x0000002c2d2a723e */ /* 0x000fe400000010ff */
[----:B------:R-:W-:Y:S02]  /*1da0*/  F2FP.BF16.F32.PACK_AB R43, R47, R46 ;  /* 0x0000002e2f2b723e */ /* 0x000fe400000010ff */
[----:B------:R-:W-:Y:S02]  /*1db0*/  F2FP.BF16.F32.PACK_AB R49, R51, R50 ;  /* 0x000000323331723e */ /* 0x000fe400000010ff */
[----:B------:R-:W-:Y:S01]  /*1dc0*/  F2FP.BF16.F32.PACK_AB R50, R53, R52 ;  /* 0x000000343532723e */ /* 0x000fe200000010ff */
[----:B------:R-:W1:Y:S02]  /*1dd0*/  @!P2 SYNCS.CCTL.IV [UR12+0x20008] ;  /* 0x02000800ff00a9b1 */ /* 0x000e64000800000c */
[----:B-1----:R-:W-:Y:S01]  /*1de0*/  BAR.SYNC.DEFER_BLOCKING 0x0 ;  /* 0x0000000000007b1d */ /* 0x002fe20000010000 */
[----:B------:R-:W-:-:S02]  /*1df0*/  F2FP.BF16.F32.PACK_AB R51, R55, R54 ;  /* 0x000000363733723e */ /* 0x000fc400000010ff */
[----:B------:R-:W-:-:S13]  /*1e00*/  ISETP.LT.U32.AND P0, PT, R6, 0x20, P0 ;  /* 0x000000200600780c */ /* 0x000fda0000701070 */
[----:B------:R-:W-:Y:S01]  /*1e10*/  VOTEU.ANY UP0, P0 ;  /* 0x00000000003f7886 */ /* 0x000fe20000000100 */
[----:B------:R-:W-:-:S04]  /*1e20*/  VOTEU.ANY UP1, P0 ;  /* 0x00000000003f7886 */ /* 0x000fc80000020100 */
[----:B--2---:R-:W-:Y:S01]  /*1e30*/  @UP0 UMOV UR6, UR24 ;  /* 0x0000001800060c82 */ /* 0x004fe20008000000 */
[----:B------:R-:W-:Y:S01]  /*1e40*/  @UP0 UMOV UR7, UR25 ;  /* 0x0000001900070c82 */ /* 0x000fe20008000000 */
[----:B------:R-:W1:Y:S02]  /*1e50*/  @!P2 SYNCS.CCTL.IV [UR12+0x20010] ;  /* 0x02001000ff00a9b1 */ /* 0x000e64000800000c */
[----:B-1----:R-:W-:Y:S06]  /*1e60*/  BAR.SYNC.DEFER_BLOCKING 0x0 ;  /* 0x0000000000007b1d */ /* 0x002fec0000010000 */
[----:B------:R-:W1:Y:S02]  /*1e70*/  @!P2 SYNCS.CCTL.IV [UR12+0x20018] ;  /* 0x02001800ff00a9b1 */ /* 0x000e64000800000c */
[----:B-1----:R-:W-:Y:S04]  /*1e80*/  STSM.16.M88.4 [R0], R24 ;  /* 0x0000001800007844 */ /* 0x002fe80000000200 */
[----:B------:R-:W-:Y:S04]  /*1e90*/  STSM.16.M88.4 [R2], R32 ;  /* 0x0000002002007844 */ /* 0x000fe80000000200 */
[----:B------:R-:W-:Y:S04]  /*1ea0*/  STSM.16.M88.4 [R4], R40 ;  /* 0x0000002804007844 */ /* 0x000fe80000000200 */
[----:B------:R-:W-:Y:S01]  /*1eb0*/  STSM.16.M88.4 [R3], R48 ;  /* 0x0000003003007844 */ /* 0x000fe20000000200 */
[----:B------:R1:W-:Y:S06]  /*1ec0*/  MEMBAR.ALL.CTA ;  /* 0x0000000000007992 */ /* 0x0003ec0000008000 */
[----:B-1----:R-:W1:Y:S02]  /*1ed0*/  FENCE.VIEW.ASYNC.S ;  /* 0x00000000000073c6 */ /* 0x002e640000000000 */
[----:B-1----:R-:W-:Y:S06]  /*1ee0*/  BAR.SYNC.DEFER_BLOCKING 0x0 ;  /* 0x0000000000007b1d */ /* 0x002fec0000010000 */
[----:B------:R1:W-:Y:S01]  /*1ef0*/  @UP1 UTMASTG.2D [UR12], [UR6] ;  /* 0x0000000c060013b5 */ /* 0x0003e20008008000 */
[----:B------:R0:W-:Y:S01]  /*1f00*/  UTMACMDFLUSH ;  /* 0x00000000000079b7 */ /* 0x0001e20000000000 */
[----:B------:R-:W-:-:S04]  /*1f10*/  DEPBAR.LE SB0, 0x0 ;  /* 0x000080000000791a */ /* 0x000fc80000000000 */
[----:B------:R-:W-:Y:S06]  /*1f20*/  BAR.SYNC.DEFER_BLOCKING 0x0 ;  /* 0x0000000000007b1d */ /* 0x000fec0000010000 */
[----:B-1----:R-:W-:Y:S05]  /*1f30*/  EXIT ;  /* 0x000000000000794d */ /* 0x002fea0003800000 */
.L_x_48:
[----:B------:R-:W1:Y:S02]  /*1f40*/  SYNCS.PHASECHK.TRANS64.TRYWAIT P0, [UR18+0x20000], R2 ;  /* 0x02000002ff0075a7 */ /* 0x000e640008000152 */
[----:B-1----:R-:W-:Y:S05]  /*1f50*/  @!P0 BRA `(.L_x_48) ;  /* 0xfffffffc00f88947 */ /* 0x002fea000383ffff */
[----:B------:R-:W-:Y:S05]  /*1f60*/  BRA `(.L_x_50) ;  /* 0xfffffff800587947 */ /* 0x000fea000383ffff */
.L_x_51:
[----:B------:R-:W-:-:S00]  /*1f70*/  BRA `(.L_x_51) ;  /* 0xfffffffc00fc7947 */ /* 0x000fc0000383ffff */
[----:B------:R-:W-:-:S00]  /*1f80*/  NOP ;  /* 0x0000000000007918 */ /* 0x000fc00000000000 */
[----:B------:R-:W-:-:S00]  /*1f90*/  NOP ;  /* 0x0000000000007918 */ /* 0x000fc00000000000 */
[----:B------:R-:W-:-:S00]  /*1fa0*/  NOP ;  /* 0x0000000000007918 */ /* 0x000fc00000000000 */
[----:B------:R-:W-:-:S00]  /*1fb0*/  NOP ;  /* 0x0000000000007918 */ /* 0x000fc00000000000 */
[----:B------:R-:W-:-:S00]  /*1fc0*/  NOP ;  /* 0x0000000000007918 */ /* 0x000fc00000000000 */
[----:B------:R-:W-:-:S00]  /*1fd0*/  NOP ;  /* 0x0000000000007918 */ /* 0x000fc00000000000 */
[----:B------:R-:W-:-:S00]  /*1fe0*/  NOP ;  /* 0x0000000000007918 */ /* 0x000fc00000000000 */
[----:B------:R-:W-:-:S00]  /*1ff0*/  NOP ;  /* 0x0000000000007918 */ /* 0x000fc00000000000 */
.L_x_52:


//--------------------- .nv.shared.gluon_wgmma    --------------------------
	.section	.nv.shared.gluon_wgmma,"aw",@nobits
	.sectionflags	@""
	.align	16
	.zero		1024


//--------------------- .nv.shared.reserved.0     --------------------------
	.section	.nv.shared.reserved.0,"aw",@nobits
	.weak		__nv_reservedSMEM_offset_0_alias
	.size		__nv_reservedSMEM_offset_0_alias, 0, 0
	.other		__nv_reservedSMEM_offset_0_alias,@"STO_CUDA_RESERVED_SHARED STV_DEFAULT"
__nv_reservedSMEM_offset_0_alias:
	.zero		0


//--------------------- .nv.constant0.gluon_wgmma --------------------------
	.section	.nv.constant0.gluon_wgmma,"a",@progbits
	.sectionflags	@""
	.align	4
.nv.constant0.gluon_wgmma:
	.zero		608


//--------------------- SYMBOLS --------------------------

	.type		.nv.reservedSmem.offset0,@object
	.size		.nv.reservedSmem.offset0,0x4
